//
// Generated by NVIDIA NVVM Compiler
//
// Compiler Build ID: CL-36424714
// Cuda compilation tools, release 13.0, V13.0.88
// Based on NVVM 20.0.0
//

.version 9.0
.target sm_100
.address_size 64

.extern .func free
(
	.param .b64 free_param_0
)
;
.extern .func  (.param .b32 func_retval0) vprintf
(
	.param .b64 vprintf_param_0,
	.param .b64 vprintf_param_1
)
;
.global .align 4 .u32 dResult;
.global .align 1 .b8 $str[17] = {100, 101, 110, 116, 111, 32, 100, 101, 32, 112, 101, 114, 109, 117, 116, 101};

.func _Z11permuteKRecPcS_iiS_(
	.param .b64 _Z11permuteKRecPcS_iiS__param_0,
	.param .b64 _Z11permuteKRecPcS_iiS__param_1,
	.param .b32 _Z11permuteKRecPcS_iiS__param_2,
	.param .b64 _Z11permuteKRecPcS_iiS__param_3
)
{
	.local .align 4 .b8 	__local_depot0[100];
	.reg .b64 	%SP;
	.reg .b64 	%SPL;
	.reg .pred 	%p<58>;
	.reg .b16 	%rs<112>;
	.reg .b32 	%r<113>;
	.reg .b64 	%rd<324>;

	mov.u64 	%SPL, __local_depot0;
	cvta.local.u64 	%SP, %SPL;
	ld.param.u64 	%rd110, [_Z11permuteKRecPcS_iiS__param_0];
	ld.param.u64 	%rd111, [_Z11permuteKRecPcS_iiS__param_1];
	ld.param.u32 	%r56, [_Z11permuteKRecPcS_iiS__param_2];
	ld.param.u64 	%rd112, [_Z11permuteKRecPcS_iiS__param_3];
	cvta.to.global.u64 	%rd1, %rd112;
	cvta.to.global.u64 	%rd2, %rd110;
	cvta.to.local.u64 	%rd3, %rd111;
	add.u64 	%rd113, %SP, 0;
	add.u64 	%rd4, %SPL, 0;
	ld.global.u32 	%r57, [dResult];
	setp.eq.s32 	%p1, %r57, 1;
	@%p1 bra 	$L__BB0_112;
	setp.eq.s32 	%p2, %r56, 0;
	@%p2 bra 	$L__BB0_107;
	add.s32 	%r1, %r56, -1;
	mov.u64 	%rd272, %rd3;
	mov.u64 	%rd273, %rd111;
$L__BB0_3:
	mov.u64 	%rd6, %rd273;
	ld.local.u8 	%rs4, [%rd272];
	setp.ne.s16 	%p3, %rs4, 0;
	add.s64 	%rd272, %rd272, 1;
	add.s64 	%rd273, %rd6, 1;
	@%p3 bra 	$L__BB0_3;
	mov.b32 	%r87, 0;
$L__BB0_5:
	cvt.u64.u32 	%rd114, %r87;
	add.s64 	%rd115, %rd3, %rd114;
	ld.local.u8 	%rs5, [%rd115];
	add.s64 	%rd116, %rd4, %rd114;
	st.local.u8 	[%rd116], %rs5;
	setp.ne.s16 	%p4, %rs5, 0;
	add.s32 	%r87, %r87, 1;
	@%p4 bra 	$L__BB0_5;
	ld.global.u8 	%rs6, [%rd2];
	sub.s64 	%rd117, %rd6, %rd111;
	add.s64 	%rd118, %rd4, %rd117;
	st.local.u8 	[%rd118], %rs6;
	mov.b16 	%rs7, 0;
	st.local.u8 	[%rd118+1], %rs7;
	{ // callseq 0, 0
	.param .b64 param0;
	st.param.b64 	[param0], %rd110;
	.param .b64 param1;
	st.param.b64 	[param1], %rd113;
	.param .b32 param2;
	st.param.b32 	[param2], %r1;
	.param .b64 param3;
	st.param.b64 	[param3], %rd112;
	call.uni 
	_Z11permuteKRecPcS_iiS_, 
	(
	param0, 
	param1, 
	param2, 
	param3
	);
	} // callseq 0
	{ // callseq 1, 0
	.param .b64 param0;
	st.param.b64 	[param0], %rd113;
	call.uni 
	free, 
	(
	param0
	);
	} // callseq 1
	mov.u64 	%rd274, %rd3;
	mov.u64 	%rd275, %rd111;
$L__BB0_7:
	mov.u64 	%rd10, %rd275;
	ld.local.u8 	%rs8, [%rd274];
	setp.ne.s16 	%p5, %rs8, 0;
	add.s64 	%rd274, %rd274, 1;
	add.s64 	%rd275, %rd10, 1;
	@%p5 bra 	$L__BB0_7;
	mov.b32 	%r88, 0;
$L__BB0_9:
	cvt.u64.u32 	%rd120, %r88;
	add.s64 	%rd121, %rd3, %rd120;
	ld.local.u8 	%rs9, [%rd121];
	add.s64 	%rd122, %rd4, %rd120;
	st.local.u8 	[%rd122], %rs9;
	setp.ne.s16 	%p6, %rs9, 0;
	add.s32 	%r88, %r88, 1;
	@%p6 bra 	$L__BB0_9;
	ld.global.u8 	%rs10, [%rd2+1];
	sub.s64 	%rd123, %rd10, %rd111;
	add.s64 	%rd124, %rd4, %rd123;
	st.local.u8 	[%rd124], %rs10;
	mov.b16 	%rs11, 0;
	st.local.u8 	[%rd124+1], %rs11;
	{ // callseq 2, 0
	.param .b64 param0;
	st.param.b64 	[param0], %rd110;
	.param .b64 param1;
	st.param.b64 	[param1], %rd113;
	.param .b32 param2;
	st.param.b32 	[param2], %r1;
	.param .b64 param3;
	st.param.b64 	[param3], %rd112;
	call.uni 
	_Z11permuteKRecPcS_iiS_, 
	(
	param0, 
	param1, 
	param2, 
	param3
	);
	} // callseq 2
	{ // callseq 3, 0
	.param .b64 param0;
	st.param.b64 	[param0], %rd113;
	call.uni 
	free, 
	(
	param0
	);
	} // callseq 3
	mov.u64 	%rd276, %rd3;
	mov.u64 	%rd277, %rd111;
$L__BB0_11:
	mov.u64 	%rd14, %rd277;
	ld.local.u8 	%rs12, [%rd276];
	setp.ne.s16 	%p7, %rs12, 0;
	add.s64 	%rd276, %rd276, 1;
	add.s64 	%rd277, %rd14, 1;
	@%p7 bra 	$L__BB0_11;
	mov.b32 	%r89, 0;
$L__BB0_13:
	cvt.u64.u32 	%rd126, %r89;
	add.s64 	%rd127, %rd3, %rd126;
	ld.local.u8 	%rs13, [%rd127];
	add.s64 	%rd128, %rd4, %rd126;
	st.local.u8 	[%rd128], %rs13;
	setp.ne.s16 	%p8, %rs13, 0;
	add.s32 	%r89, %r89, 1;
	@%p8 bra 	$L__BB0_13;
	ld.global.u8 	%rs14, [%rd2+2];
	sub.s64 	%rd129, %rd14, %rd111;
	add.s64 	%rd130, %rd4, %rd129;
	st.local.u8 	[%rd130], %rs14;
	mov.b16 	%rs15, 0;
	st.local.u8 	[%rd130+1], %rs15;
	{ // callseq 4, 0
	.param .b64 param0;
	st.param.b64 	[param0], %rd110;
	.param .b64 param1;
	st.param.b64 	[param1], %rd113;
	.param .b32 param2;
	st.param.b32 	[param2], %r1;
	.param .b64 param3;
	st.param.b64 	[param3], %rd112;
	call.uni 
	_Z11permuteKRecPcS_iiS_, 
	(
	param0, 
	param1, 
	param2, 
	param3
	);
	} // callseq 4
	{ // callseq 5, 0
	.param .b64 param0;
	st.param.b64 	[param0], %rd113;
	call.uni 
	free, 
	(
	param0
	);
	} // callseq 5
	mov.u64 	%rd278, %rd3;
	mov.u64 	%rd279, %rd111;
$L__BB0_15:
	mov.u64 	%rd18, %rd279;
	ld.local.u8 	%rs16, [%rd278];
	setp.ne.s16 	%p9, %rs16, 0;
	add.s64 	%rd278, %rd278, 1;
	add.s64 	%rd279, %rd18, 1;
	@%p9 bra 	$L__BB0_15;
	mov.b32 	%r90, 0;
$L__BB0_17:
	cvt.u64.u32 	%rd132, %r90;
	add.s64 	%rd133, %rd3, %rd132;
	ld.local.u8 	%rs17, [%rd133];
	add.s64 	%rd134, %rd4, %rd132;
	st.local.u8 	[%rd134], %rs17;
	setp.ne.s16 	%p10, %rs17, 0;
	add.s32 	%r90, %r90, 1;
	@%p10 bra 	$L__BB0_17;
	ld.global.u8 	%rs18, [%rd2+3];
	sub.s64 	%rd135, %rd18, %rd111;
	add.s64 	%rd136, %rd4, %rd135;
	st.local.u8 	[%rd136], %rs18;
	mov.b16 	%rs19, 0;
	st.local.u8 	[%rd136+1], %rs19;
	{ // callseq 6, 0
	.param .b64 param0;
	st.param.b64 	[param0], %rd110;
	.param .b64 param1;
	st.param.b64 	[param1], %rd113;
	.param .b32 param2;
	st.param.b32 	[param2], %r1;
	.param .b64 param3;
	st.param.b64 	[param3], %rd112;
	call.uni 
	_Z11permuteKRecPcS_iiS_, 
	(
	param0, 
	param1, 
	param2, 
	param3
	);
	} // callseq 6
	{ // callseq 7, 0
	.param .b64 param0;
	st.param.b64 	[param0], %rd113;
	call.uni 
	free, 
	(
	param0
	);
	} // callseq 7
	mov.u64 	%rd280, %rd3;
	mov.u64 	%rd281, %rd111;
$L__BB0_19:
	mov.u64 	%rd22, %rd281;
	ld.local.u8 	%rs20, [%rd280];
	setp.ne.s16 	%p11, %rs20, 0;
	add.s64 	%rd280, %rd280, 1;
	add.s64 	%rd281, %rd22, 1;
	@%p11 bra 	$L__BB0_19;
	mov.b32 	%r91, 0;
$L__BB0_21:
	cvt.u64.u32 	%rd138, %r91;
	add.s64 	%rd139, %rd3, %rd138;
	ld.local.u8 	%rs21, [%rd139];
	add.s64 	%rd140, %rd4, %rd138;
	st.local.u8 	[%rd140], %rs21;
	setp.ne.s16 	%p12, %rs21, 0;
	add.s32 	%r91, %r91, 1;
	@%p12 bra 	$L__BB0_21;
	ld.global.u8 	%rs22, [%rd2+4];
	sub.s64 	%rd141, %rd22, %rd111;
	add.s64 	%rd142, %rd4, %rd141;
	st.local.u8 	[%rd142], %rs22;
	mov.b16 	%rs23, 0;
	st.local.u8 	[%rd142+1], %rs23;
	{ // callseq 8, 0
	.param .b64 param0;
	st.param.b64 	[param0], %rd110;
	.param .b64 param1;
	st.param.b64 	[param1], %rd113;
	.param .b32 param2;
	st.param.b32 	[param2], %r1;
	.param .b64 param3;
	st.param.b64 	[param3], %rd112;
	call.uni 
	_Z11permuteKRecPcS_iiS_, 
	(
	param0, 
	param1, 
	param2, 
	param3
	);
	} // callseq 8
	{ // callseq 9, 0
	.param .b64 param0;
	st.param.b64 	[param0], %rd113;
	call.uni 
	free, 
	(
	param0
	);
	} // callseq 9
	mov.u64 	%rd282, %rd3;
	mov.u64 	%rd283, %rd111;
$L__BB0_23:
	mov.u64 	%rd26, %rd283;
	ld.local.u8 	%rs24, [%rd282];
	setp.ne.s16 	%p13, %rs24, 0;
	add.s64 	%rd282, %rd282, 1;
	add.s64 	%rd283, %rd26, 1;
	@%p13 bra 	$L__BB0_23;
	mov.b32 	%r92, 0;
$L__BB0_25:
	cvt.u64.u32 	%rd144, %r92;
	add.s64 	%rd145, %rd3, %rd144;
	ld.local.u8 	%rs25, [%rd145];
	add.s64 	%rd146, %rd4, %rd144;
	st.local.u8 	[%rd146], %rs25;
	setp.ne.s16 	%p14, %rs25, 0;
	add.s32 	%r92, %r92, 1;
	@%p14 bra 	$L__BB0_25;
	ld.global.u8 	%rs26, [%rd2+5];
	sub.s64 	%rd147, %rd26, %rd111;
	add.s64 	%rd148, %rd4, %rd147;
	st.local.u8 	[%rd148], %rs26;
	mov.b16 	%rs27, 0;
	st.local.u8 	[%rd148+1], %rs27;
	{ // callseq 10, 0
	.param .b64 param0;
	st.param.b64 	[param0], %rd110;
	.param .b64 param1;
	st.param.b64 	[param1], %rd113;
	.param .b32 param2;
	st.param.b32 	[param2], %r1;
	.param .b64 param3;
	st.param.b64 	[param3], %rd112;
	call.uni 
	_Z11permuteKRecPcS_iiS_, 
	(
	param0, 
	param1, 
	param2, 
	param3
	);
	} // callseq 10
	{ // callseq 11, 0
	.param .b64 param0;
	st.param.b64 	[param0], %rd113;
	call.uni 
	free, 
	(
	param0
	);
	} // callseq 11
	mov.u64 	%rd284, %rd3;
	mov.u64 	%rd285, %rd111;
$L__BB0_27:
	mov.u64 	%rd30, %rd285;
	ld.local.u8 	%rs28, [%rd284];
	setp.ne.s16 	%p15, %rs28, 0;
	add.s64 	%rd284, %rd284, 1;
	add.s64 	%rd285, %rd30, 1;
	@%p15 bra 	$L__BB0_27;
	mov.b32 	%r93, 0;
$L__BB0_29:
	cvt.u64.u32 	%rd150, %r93;
	add.s64 	%rd151, %rd3, %rd150;
	ld.local.u8 	%rs29, [%rd151];
	add.s64 	%rd152, %rd4, %rd150;
	st.local.u8 	[%rd152], %rs29;
	setp.ne.s16 	%p16, %rs29, 0;
	add.s32 	%r93, %r93, 1;
	@%p16 bra 	$L__BB0_29;
	ld.global.u8 	%rs30, [%rd2+6];
	sub.s64 	%rd153, %rd30, %rd111;
	add.s64 	%rd154, %rd4, %rd153;
	st.local.u8 	[%rd154], %rs30;
	mov.b16 	%rs31, 0;
	st.local.u8 	[%rd154+1], %rs31;
	{ // callseq 12, 0
	.param .b64 param0;
	st.param.b64 	[param0], %rd110;
	.param .b64 param1;
	st.param.b64 	[param1], %rd113;
	.param .b32 param2;
	st.param.b32 	[param2], %r1;
	.param .b64 param3;
	st.param.b64 	[param3], %rd112;
	call.uni 
	_Z11permuteKRecPcS_iiS_, 
	(
	param0, 
	param1, 
	param2, 
	param3
	);
	} // callseq 12
	{ // callseq 13, 0
	.param .b64 param0;
	st.param.b64 	[param0], %rd113;
	call.uni 
	free, 
	(
	param0
	);
	} // callseq 13
	mov.u64 	%rd286, %rd3;
	mov.u64 	%rd287, %rd111;
$L__BB0_31:
	mov.u64 	%rd34, %rd287;
	ld.local.u8 	%rs32, [%rd286];
	setp.ne.s16 	%p17, %rs32, 0;
	add.s64 	%rd286, %rd286, 1;
	add.s64 	%rd287, %rd34, 1;
	@%p17 bra 	$L__BB0_31;
	mov.b32 	%r94, 0;
$L__BB0_33:
	cvt.u64.u32 	%rd156, %r94;
	add.s64 	%rd157, %rd3, %rd156;
	ld.local.u8 	%rs33, [%rd157];
	add.s64 	%rd158, %rd4, %rd156;
	st.local.u8 	[%rd158], %rs33;
	setp.ne.s16 	%p18, %rs33, 0;
	add.s32 	%r94, %r94, 1;
	@%p18 bra 	$L__BB0_33;
	ld.global.u8 	%rs34, [%rd2+7];
	sub.s64 	%rd159, %rd34, %rd111;
	add.s64 	%rd160, %rd4, %rd159;
	st.local.u8 	[%rd160], %rs34;
	mov.b16 	%rs35, 0;
	st.local.u8 	[%rd160+1], %rs35;
	{ // callseq 14, 0
	.param .b64 param0;
	st.param.b64 	[param0], %rd110;
	.param .b64 param1;
	st.param.b64 	[param1], %rd113;
	.param .b32 param2;
	st.param.b32 	[param2], %r1;
	.param .b64 param3;
	st.param.b64 	[param3], %rd112;
	call.uni 
	_Z11permuteKRecPcS_iiS_, 
	(
	param0, 
	param1, 
	param2, 
	param3
	);
	} // callseq 14
	{ // callseq 15, 0
	.param .b64 param0;
	st.param.b64 	[param0], %rd113;
	call.uni 
	free, 
	(
	param0
	);
	} // callseq 15
	mov.u64 	%rd288, %rd3;
	mov.u64 	%rd289, %rd111;
$L__BB0_35:
	mov.u64 	%rd38, %rd289;
	ld.local.u8 	%rs36, [%rd288];
	setp.ne.s16 	%p19, %rs36, 0;
	add.s64 	%rd288, %rd288, 1;
	add.s64 	%rd289, %rd38, 1;
	@%p19 bra 	$L__BB0_35;
	mov.b32 	%r95, 0;
$L__BB0_37:
	cvt.u64.u32 	%rd162, %r95;
	add.s64 	%rd163, %rd3, %rd162;
	ld.local.u8 	%rs37, [%rd163];
	add.s64 	%rd164, %rd4, %rd162;
	st.local.u8 	[%rd164], %rs37;
	setp.ne.s16 	%p20, %rs37, 0;
	add.s32 	%r95, %r95, 1;
	@%p20 bra 	$L__BB0_37;
	ld.global.u8 	%rs38, [%rd2+8];
	sub.s64 	%rd165, %rd38, %rd111;
	add.s64 	%rd166, %rd4, %rd165;
	st.local.u8 	[%rd166], %rs38;
	mov.b16 	%rs39, 0;
	st.local.u8 	[%rd166+1], %rs39;
	{ // callseq 16, 0
	.param .b64 param0;
	st.param.b64 	[param0], %rd110;
	.param .b64 param1;
	st.param.b64 	[param1], %rd113;
	.param .b32 param2;
	st.param.b32 	[param2], %r1;
	.param .b64 param3;
	st.param.b64 	[param3], %rd112;
	call.uni 
	_Z11permuteKRecPcS_iiS_, 
	(
	param0, 
	param1, 
	param2, 
	param3
	);
	} // callseq 16
	{ // callseq 17, 0
	.param .b64 param0;
	st.param.b64 	[param0], %rd113;
	call.uni 
	free, 
	(
	param0
	);
	} // callseq 17
	mov.u64 	%rd290, %rd3;
	mov.u64 	%rd291, %rd111;
$L__BB0_39:
	mov.u64 	%rd42, %rd291;
	ld.local.u8 	%rs40, [%rd290];
	setp.ne.s16 	%p21, %rs40, 0;
	add.s64 	%rd290, %rd290, 1;
	add.s64 	%rd291, %rd42, 1;
	@%p21 bra 	$L__BB0_39;
	mov.b32 	%r96, 0;
$L__BB0_41:
	cvt.u64.u32 	%rd168, %r96;
	add.s64 	%rd169, %rd3, %rd168;
	ld.local.u8 	%rs41, [%rd169];
	add.s64 	%rd170, %rd4, %rd168;
	st.local.u8 	[%rd170], %rs41;
	setp.ne.s16 	%p22, %rs41, 0;
	add.s32 	%r96, %r96, 1;
	@%p22 bra 	$L__BB0_41;
	ld.global.u8 	%rs42, [%rd2+9];
	sub.s64 	%rd171, %rd42, %rd111;
	add.s64 	%rd172, %rd4, %rd171;
	st.local.u8 	[%rd172], %rs42;
	mov.b16 	%rs43, 0;
	st.local.u8 	[%rd172+1], %rs43;
	{ // callseq 18, 0
	.param .b64 param0;
	st.param.b64 	[param0], %rd110;
	.param .b64 param1;
	st.param.b64 	[param1], %rd113;
	.param .b32 param2;
	st.param.b32 	[param2], %r1;
	.param .b64 param3;
	st.param.b64 	[param3], %rd112;
	call.uni 
	_Z11permuteKRecPcS_iiS_, 
	(
	param0, 
	param1, 
	param2, 
	param3
	);
	} // callseq 18
	{ // callseq 19, 0
	.param .b64 param0;
	st.param.b64 	[param0], %rd113;
	call.uni 
	free, 
	(
	param0
	);
	} // callseq 19
	mov.u64 	%rd292, %rd3;
	mov.u64 	%rd293, %rd111;
$L__BB0_43:
	mov.u64 	%rd46, %rd293;
	ld.local.u8 	%rs44, [%rd292];
	setp.ne.s16 	%p23, %rs44, 0;
	add.s64 	%rd292, %rd292, 1;
	add.s64 	%rd293, %rd46, 1;
	@%p23 bra 	$L__BB0_43;
	mov.b32 	%r97, 0;
$L__BB0_45:
	cvt.u64.u32 	%rd174, %r97;
	add.s64 	%rd175, %rd3, %rd174;
	ld.local.u8 	%rs45, [%rd175];
	add.s64 	%rd176, %rd4, %rd174;
	st.local.u8 	[%rd176], %rs45;
	setp.ne.s16 	%p24, %rs45, 0;
	add.s32 	%r97, %r97, 1;
	@%p24 bra 	$L__BB0_45;
	ld.global.u8 	%rs46, [%rd2+10];
	sub.s64 	%rd177, %rd46, %rd111;
	add.s64 	%rd178, %rd4, %rd177;
	st.local.u8 	[%rd178], %rs46;
	mov.b16 	%rs47, 0;
	st.local.u8 	[%rd178+1], %rs47;
	{ // callseq 20, 0
	.param .b64 param0;
	st.param.b64 	[param0], %rd110;
	.param .b64 param1;
	st.param.b64 	[param1], %rd113;
	.param .b32 param2;
	st.param.b32 	[param2], %r1;
	.param .b64 param3;
	st.param.b64 	[param3], %rd112;
	call.uni 
	_Z11permuteKRecPcS_iiS_, 
	(
	param0, 
	param1, 
	param2, 
	param3
	);
	} // callseq 20
	{ // callseq 21, 0
	.param .b64 param0;
	st.param.b64 	[param0], %rd113;
	call.uni 
	free, 
	(
	param0
	);
	} // callseq 21
	mov.u64 	%rd294, %rd3;
	mov.u64 	%rd295, %rd111;
$L__BB0_47:
	mov.u64 	%rd50, %rd295;
	ld.local.u8 	%rs48, [%rd294];
	setp.ne.s16 	%p25, %rs48, 0;
	add.s64 	%rd294, %rd294, 1;
	add.s64 	%rd295, %rd50, 1;
	@%p25 bra 	$L__BB0_47;
	mov.b32 	%r98, 0;
$L__BB0_49:
	cvt.u64.u32 	%rd180, %r98;
	add.s64 	%rd181, %rd3, %rd180;
	ld.local.u8 	%rs49, [%rd181];
	add.s64 	%rd182, %rd4, %rd180;
	st.local.u8 	[%rd182], %rs49;
	setp.ne.s16 	%p26, %rs49, 0;
	add.s32 	%r98, %r98, 1;
	@%p26 bra 	$L__BB0_49;
	ld.global.u8 	%rs50, [%rd2+11];
	sub.s64 	%rd183, %rd50, %rd111;
	add.s64 	%rd184, %rd4, %rd183;
	st.local.u8 	[%rd184], %rs50;
	mov.b16 	%rs51, 0;
	st.local.u8 	[%rd184+1], %rs51;
	{ // callseq 22, 0
	.param .b64 param0;
	st.param.b64 	[param0], %rd110;
	.param .b64 param1;
	st.param.b64 	[param1], %rd113;
	.param .b32 param2;
	st.param.b32 	[param2], %r1;
	.param .b64 param3;
	st.param.b64 	[param3], %rd112;
	call.uni 
	_Z11permuteKRecPcS_iiS_, 
	(
	param0, 
	param1, 
	param2, 
	param3
	);
	} // callseq 22
	{ // callseq 23, 0
	.param .b64 param0;
	st.param.b64 	[param0], %rd113;
	call.uni 
	free, 
	(
	param0
	);
	} // callseq 23
	mov.u64 	%rd296, %rd3;
	mov.u64 	%rd297, %rd111;
$L__BB0_51:
	mov.u64 	%rd54, %rd297;
	ld.local.u8 	%rs52, [%rd296];
	setp.ne.s16 	%p27, %rs52, 0;
	add.s64 	%rd296, %rd296, 1;
	add.s64 	%rd297, %rd54, 1;
	@%p27 bra 	$L__BB0_51;
	mov.b32 	%r99, 0;
$L__BB0_53:
	cvt.u64.u32 	%rd186, %r99;
	add.s64 	%rd187, %rd3, %rd186;
	ld.local.u8 	%rs53, [%rd187];
	add.s64 	%rd188, %rd4, %rd186;
	st.local.u8 	[%rd188], %rs53;
	setp.ne.s16 	%p28, %rs53, 0;
	add.s32 	%r99, %r99, 1;
	@%p28 bra 	$L__BB0_53;
	ld.global.u8 	%rs54, [%rd2+12];
	sub.s64 	%rd189, %rd54, %rd111;
	add.s64 	%rd190, %rd4, %rd189;
	st.local.u8 	[%rd190], %rs54;
	mov.b16 	%rs55, 0;
	st.local.u8 	[%rd190+1], %rs55;
	{ // callseq 24, 0
	.param .b64 param0;
	st.param.b64 	[param0], %rd110;
	.param .b64 param1;
	st.param.b64 	[param1], %rd113;
	.param .b32 param2;
	st.param.b32 	[param2], %r1;
	.param .b64 param3;
	st.param.b64 	[param3], %rd112;
	call.uni 
	_Z11permuteKRecPcS_iiS_, 
	(
	param0, 
	param1, 
	param2, 
	param3
	);
	} // callseq 24
	{ // callseq 25, 0
	.param .b64 param0;
	st.param.b64 	[param0], %rd113;
	call.uni 
	free, 
	(
	param0
	);
	} // callseq 25
	mov.u64 	%rd298, %rd3;
	mov.u64 	%rd299, %rd111;
$L__BB0_55:
	mov.u64 	%rd58, %rd299;
	ld.local.u8 	%rs56, [%rd298];
	setp.ne.s16 	%p29, %rs56, 0;
	add.s64 	%rd298, %rd298, 1;
	add.s64 	%rd299, %rd58, 1;
	@%p29 bra 	$L__BB0_55;
	mov.b32 	%r100, 0;
$L__BB0_57:
	cvt.u64.u32 	%rd192, %r100;
	add.s64 	%rd193, %rd3, %rd192;
	ld.local.u8 	%rs57, [%rd193];
	add.s64 	%rd194, %rd4, %rd192;
	st.local.u8 	[%rd194], %rs57;
	setp.ne.s16 	%p30, %rs57, 0;
	add.s32 	%r100, %r100, 1;
	@%p30 bra 	$L__BB0_57;
	ld.global.u8 	%rs58, [%rd2+13];
	sub.s64 	%rd195, %rd58, %rd111;
	add.s64 	%rd196, %rd4, %rd195;
	st.local.u8 	[%rd196], %rs58;
	mov.b16 	%rs59, 0;
	st.local.u8 	[%rd196+1], %rs59;
	{ // callseq 26, 0
	.param .b64 param0;
	st.param.b64 	[param0], %rd110;
	.param .b64 param1;
	st.param.b64 	[param1], %rd113;
	.param .b32 param2;
	st.param.b32 	[param2], %r1;
	.param .b64 param3;
	st.param.b64 	[param3], %rd112;
	call.uni 
	_Z11permuteKRecPcS_iiS_, 
	(
	param0, 
	param1, 
	param2, 
	param3
	);
	} // callseq 26
	{ // callseq 27, 0
	.param .b64 param0;
	st.param.b64 	[param0], %rd113;
	call.uni 
	free, 
	(
	param0
	);
	} // callseq 27
	mov.u64 	%rd300, %rd3;
	mov.u64 	%rd301, %rd111;
$L__BB0_59:
	mov.u64 	%rd62, %rd301;
	ld.local.u8 	%rs60, [%rd300];
	setp.ne.s16 	%p31, %rs60, 0;
	add.s64 	%rd300, %rd300, 1;
	add.s64 	%rd301, %rd62, 1;
	@%p31 bra 	$L__BB0_59;
	mov.b32 	%r101, 0;
$L__BB0_61:
	cvt.u64.u32 	%rd198, %r101;
	add.s64 	%rd199, %rd3, %rd198;
	ld.local.u8 	%rs61, [%rd199];
	add.s64 	%rd200, %rd4, %rd198;
	st.local.u8 	[%rd200], %rs61;
	setp.ne.s16 	%p32, %rs61, 0;
	add.s32 	%r101, %r101, 1;
	@%p32 bra 	$L__BB0_61;
	ld.global.u8 	%rs62, [%rd2+14];
	sub.s64 	%rd201, %rd62, %rd111;
	add.s64 	%rd202, %rd4, %rd201;
	st.local.u8 	[%rd202], %rs62;
	mov.b16 	%rs63, 0;
	st.local.u8 	[%rd202+1], %rs63;
	{ // callseq 28, 0
	.param .b64 param0;
	st.param.b64 	[param0], %rd110;
	.param .b64 param1;
	st.param.b64 	[param1], %rd113;
	.param .b32 param2;
	st.param.b32 	[param2], %r1;
	.param .b64 param3;
	st.param.b64 	[param3], %rd112;
	call.uni 
	_Z11permuteKRecPcS_iiS_, 
	(
	param0, 
	param1, 
	param2, 
	param3
	);
	} // callseq 28
	{ // callseq 29, 0
	.param .b64 param0;
	st.param.b64 	[param0], %rd113;
	call.uni 
	free, 
	(
	param0
	);
	} // callseq 29
	mov.u64 	%rd302, %rd3;
	mov.u64 	%rd303, %rd111;
$L__BB0_63:
	mov.u64 	%rd66, %rd303;
	ld.local.u8 	%rs64, [%rd302];
	setp.ne.s16 	%p33, %rs64, 0;
	add.s64 	%rd302, %rd302, 1;
	add.s64 	%rd303, %rd66, 1;
	@%p33 bra 	$L__BB0_63;
	mov.b32 	%r102, 0;
$L__BB0_65:
	cvt.u64.u32 	%rd204, %r102;
	add.s64 	%rd205, %rd3, %rd204;
	ld.local.u8 	%rs65, [%rd205];
	add.s64 	%rd206, %rd4, %rd204;
	st.local.u8 	[%rd206], %rs65;
	setp.ne.s16 	%p34, %rs65, 0;
	add.s32 	%r102, %r102, 1;
	@%p34 bra 	$L__BB0_65;
	ld.global.u8 	%rs66, [%rd2+15];
	sub.s64 	%rd207, %rd66, %rd111;
	add.s64 	%rd208, %rd4, %rd207;
	st.local.u8 	[%rd208], %rs66;
	mov.b16 	%rs67, 0;
	st.local.u8 	[%rd208+1], %rs67;
	{ // callseq 30, 0
	.param .b64 param0;
	st.param.b64 	[param0], %rd110;
	.param .b64 param1;
	st.param.b64 	[param1], %rd113;
	.param .b32 param2;
	st.param.b32 	[param2], %r1;
	.param .b64 param3;
	st.param.b64 	[param3], %rd112;
	call.uni 
	_Z11permuteKRecPcS_iiS_, 
	(
	param0, 
	param1, 
	param2, 
	param3
	);
	} // callseq 30
	{ // callseq 31, 0
	.param .b64 param0;
	st.param.b64 	[param0], %rd113;
	call.uni 
	free, 
	(
	param0
	);
	} // callseq 31
	mov.u64 	%rd304, %rd3;
	mov.u64 	%rd305, %rd111;
$L__BB0_67:
	mov.u64 	%rd70, %rd305;
	ld.local.u8 	%rs68, [%rd304];
	setp.ne.s16 	%p35, %rs68, 0;
	add.s64 	%rd304, %rd304, 1;
	add.s64 	%rd305, %rd70, 1;
	@%p35 bra 	$L__BB0_67;
	mov.b32 	%r103, 0;
$L__BB0_69:
	cvt.u64.u32 	%rd210, %r103;
	add.s64 	%rd211, %rd3, %rd210;
	ld.local.u8 	%rs69, [%rd211];
	add.s64 	%rd212, %rd4, %rd210;
	st.local.u8 	[%rd212], %rs69;
	setp.ne.s16 	%p36, %rs69, 0;
	add.s32 	%r103, %r103, 1;
	@%p36 bra 	$L__BB0_69;
	ld.global.u8 	%rs70, [%rd2+16];
	sub.s64 	%rd213, %rd70, %rd111;
	add.s64 	%rd214, %rd4, %rd213;
	st.local.u8 	[%rd214], %rs70;
	mov.b16 	%rs71, 0;
	st.local.u8 	[%rd214+1], %rs71;
	{ // callseq 32, 0
	.param .b64 param0;
	st.param.b64 	[param0], %rd110;
	.param .b64 param1;
	st.param.b64 	[param1], %rd113;
	.param .b32 param2;
	st.param.b32 	[param2], %r1;
	.param .b64 param3;
	st.param.b64 	[param3], %rd112;
	call.uni 
	_Z11permuteKRecPcS_iiS_, 
	(
	param0, 
	param1, 
	param2, 
	param3
	);
	} // callseq 32
	{ // callseq 33, 0
	.param .b64 param0;
	st.param.b64 	[param0], %rd113;
	call.uni 
	free, 
	(
	param0
	);
	} // callseq 33
	mov.u64 	%rd306, %rd3;
	mov.u64 	%rd307, %rd111;
$L__BB0_71:
	mov.u64 	%rd74, %rd307;
	ld.local.u8 	%rs72, [%rd306];
	setp.ne.s16 	%p37, %rs72, 0;
	add.s64 	%rd306, %rd306, 1;
	add.s64 	%rd307, %rd74, 1;
	@%p37 bra 	$L__BB0_71;
	mov.b32 	%r104, 0;
$L__BB0_73:
	cvt.u64.u32 	%rd216, %r104;
	add.s64 	%rd217, %rd3, %rd216;
	ld.local.u8 	%rs73, [%rd217];
	add.s64 	%rd218, %rd4, %rd216;
	st.local.u8 	[%rd218], %rs73;
	setp.ne.s16 	%p38, %rs73, 0;
	add.s32 	%r104, %r104, 1;
	@%p38 bra 	$L__BB0_73;
	ld.global.u8 	%rs74, [%rd2+17];
	sub.s64 	%rd219, %rd74, %rd111;
	add.s64 	%rd220, %rd4, %rd219;
	st.local.u8 	[%rd220], %rs74;
	mov.b16 	%rs75, 0;
	st.local.u8 	[%rd220+1], %rs75;
	{ // callseq 34, 0
	.param .b64 param0;
	st.param.b64 	[param0], %rd110;
	.param .b64 param1;
	st.param.b64 	[param1], %rd113;
	.param .b32 param2;
	st.param.b32 	[param2], %r1;
	.param .b64 param3;
	st.param.b64 	[param3], %rd112;
	call.uni 
	_Z11permuteKRecPcS_iiS_, 
	(
	param0, 
	param1, 
	param2, 
	param3
	);
	} // callseq 34
	{ // callseq 35, 0
	.param .b64 param0;
	st.param.b64 	[param0], %rd113;
	call.uni 
	free, 
	(
	param0
	);
	} // callseq 35
	mov.u64 	%rd308, %rd3;
	mov.u64 	%rd309, %rd111;
$L__BB0_75:
	mov.u64 	%rd78, %rd309;
	ld.local.u8 	%rs76, [%rd308];
	setp.ne.s16 	%p39, %rs76, 0;
	add.s64 	%rd308, %rd308, 1;
	add.s64 	%rd309, %rd78, 1;
	@%p39 bra 	$L__BB0_75;
	mov.b32 	%r105, 0;
$L__BB0_77:
	cvt.u64.u32 	%rd222, %r105;
	add.s64 	%rd223, %rd3, %rd222;
	ld.local.u8 	%rs77, [%rd223];
	add.s64 	%rd224, %rd4, %rd222;
	st.local.u8 	[%rd224], %rs77;
	setp.ne.s16 	%p40, %rs77, 0;
	add.s32 	%r105, %r105, 1;
	@%p40 bra 	$L__BB0_77;
	ld.global.u8 	%rs78, [%rd2+18];
	sub.s64 	%rd225, %rd78, %rd111;
	add.s64 	%rd226, %rd4, %rd225;
	st.local.u8 	[%rd226], %rs78;
	mov.b16 	%rs79, 0;
	st.local.u8 	[%rd226+1], %rs79;
	{ // callseq 36, 0
	.param .b64 param0;
	st.param.b64 	[param0], %rd110;
	.param .b64 param1;
	st.param.b64 	[param1], %rd113;
	.param .b32 param2;
	st.param.b32 	[param2], %r1;
	.param .b64 param3;
	st.param.b64 	[param3], %rd112;
	call.uni 
	_Z11permuteKRecPcS_iiS_, 
	(
	param0, 
	param1, 
	param2, 
	param3
	);
	} // callseq 36
	{ // callseq 37, 0
	.param .b64 param0;
	st.param.b64 	[param0], %rd113;
	call.uni 
	free, 
	(
	param0
	);
	} // callseq 37
	mov.u64 	%rd310, %rd3;
	mov.u64 	%rd311, %rd111;
$L__BB0_79:
	mov.u64 	%rd82, %rd311;
	ld.local.u8 	%rs80, [%rd310];
	setp.ne.s16 	%p41, %rs80, 0;
	add.s64 	%rd310, %rd310, 1;
	add.s64 	%rd311, %rd82, 1;
	@%p41 bra 	$L__BB0_79;
	mov.b32 	%r106, 0;
$L__BB0_81:
	cvt.u64.u32 	%rd228, %r106;
	add.s64 	%rd229, %rd3, %rd228;
	ld.local.u8 	%rs81, [%rd229];
	add.s64 	%rd230, %rd4, %rd228;
	st.local.u8 	[%rd230], %rs81;
	setp.ne.s16 	%p42, %rs81, 0;
	add.s32 	%r106, %r106, 1;
	@%p42 bra 	$L__BB0_81;
	ld.global.u8 	%rs82, [%rd2+19];
	sub.s64 	%rd231, %rd82, %rd111;
	add.s64 	%rd232, %rd4, %rd231;
	st.local.u8 	[%rd232], %rs82;
	mov.b16 	%rs83, 0;
	st.local.u8 	[%rd232+1], %rs83;
	{ // callseq 38, 0
	.param .b64 param0;
	st.param.b64 	[param0], %rd110;
	.param .b64 param1;
	st.param.b64 	[param1], %rd113;
	.param .b32 param2;
	st.param.b32 	[param2], %r1;
	.param .b64 param3;
	st.param.b64 	[param3], %rd112;
	call.uni 
	_Z11permuteKRecPcS_iiS_, 
	(
	param0, 
	param1, 
	param2, 
	param3
	);
	} // callseq 38
	{ // callseq 39, 0
	.param .b64 param0;
	st.param.b64 	[param0], %rd113;
	call.uni 
	free, 
	(
	param0
	);
	} // callseq 39
	mov.u64 	%rd312, %rd3;
	mov.u64 	%rd313, %rd111;
$L__BB0_83:
	mov.u64 	%rd86, %rd313;
	ld.local.u8 	%rs84, [%rd312];
	setp.ne.s16 	%p43, %rs84, 0;
	add.s64 	%rd312, %rd312, 1;
	add.s64 	%rd313, %rd86, 1;
	@%p43 bra 	$L__BB0_83;
	mov.b32 	%r107, 0;
$L__BB0_85:
	cvt.u64.u32 	%rd234, %r107;
	add.s64 	%rd235, %rd3, %rd234;
	ld.local.u8 	%rs85, [%rd235];
	add.s64 	%rd236, %rd4, %rd234;
	st.local.u8 	[%rd236], %rs85;
	setp.ne.s16 	%p44, %rs85, 0;
	add.s32 	%r107, %r107, 1;
	@%p44 bra 	$L__BB0_85;
	ld.global.u8 	%rs86, [%rd2+20];
	sub.s64 	%rd237, %rd86, %rd111;
	add.s64 	%rd238, %rd4, %rd237;
	st.local.u8 	[%rd238], %rs86;
	mov.b16 	%rs87, 0;
	st.local.u8 	[%rd238+1], %rs87;
	{ // callseq 40, 0
	.param .b64 param0;
	st.param.b64 	[param0], %rd110;
	.param .b64 param1;
	st.param.b64 	[param1], %rd113;
	.param .b32 param2;
	st.param.b32 	[param2], %r1;
	.param .b64 param3;
	st.param.b64 	[param3], %rd112;
	call.uni 
	_Z11permuteKRecPcS_iiS_, 
	(
	param0, 
	param1, 
	param2, 
	param3
	);
	} // callseq 40
	{ // callseq 41, 0
	.param .b64 param0;
	st.param.b64 	[param0], %rd113;
	call.uni 
	free, 
	(
	param0
	);
	} // callseq 41
	mov.u64 	%rd314, %rd3;
	mov.u64 	%rd315, %rd111;
$L__BB0_87:
	mov.u64 	%rd90, %rd315;
	ld.local.u8 	%rs88, [%rd314];
	setp.ne.s16 	%p45, %rs88, 0;
	add.s64 	%rd314, %rd314, 1;
	add.s64 	%rd315, %rd90, 1;
	@%p45 bra 	$L__BB0_87;
	mov.b32 	%r108, 0;
$L__BB0_89:
	cvt.u64.u32 	%rd240, %r108;
	add.s64 	%rd241, %rd3, %rd240;
	ld.local.u8 	%rs89, [%rd241];
	add.s64 	%rd242, %rd4, %rd240;
	st.local.u8 	[%rd242], %rs89;
	setp.ne.s16 	%p46, %rs89, 0;
	add.s32 	%r108, %r108, 1;
	@%p46 bra 	$L__BB0_89;
	ld.global.u8 	%rs90, [%rd2+21];
	sub.s64 	%rd243, %rd90, %rd111;
	add.s64 	%rd244, %rd4, %rd243;
	st.local.u8 	[%rd244], %rs90;
	mov.b16 	%rs91, 0;
	st.local.u8 	[%rd244+1], %rs91;
	{ // callseq 42, 0
	.param .b64 param0;
	st.param.b64 	[param0], %rd110;
	.param .b64 param1;
	st.param.b64 	[param1], %rd113;
	.param .b32 param2;
	st.param.b32 	[param2], %r1;
	.param .b64 param3;
	st.param.b64 	[param3], %rd112;
	call.uni 
	_Z11permuteKRecPcS_iiS_, 
	(
	param0, 
	param1, 
	param2, 
	param3
	);
	} // callseq 42
	{ // callseq 43, 0
	.param .b64 param0;
	st.param.b64 	[param0], %rd113;
	call.uni 
	free, 
	(
	param0
	);
	} // callseq 43
	mov.u64 	%rd316, %rd3;
	mov.u64 	%rd317, %rd111;
$L__BB0_91:
	mov.u64 	%rd94, %rd317;
	ld.local.u8 	%rs92, [%rd316];
	setp.ne.s16 	%p47, %rs92, 0;
	add.s64 	%rd316, %rd316, 1;
	add.s64 	%rd317, %rd94, 1;
	@%p47 bra 	$L__BB0_91;
	mov.b32 	%r109, 0;
$L__BB0_93:
	cvt.u64.u32 	%rd246, %r109;
	add.s64 	%rd247, %rd3, %rd246;
	ld.local.u8 	%rs93, [%rd247];
	add.s64 	%rd248, %rd4, %rd246;
	st.local.u8 	[%rd248], %rs93;
	setp.ne.s16 	%p48, %rs93, 0;
	add.s32 	%r109, %r109, 1;
	@%p48 bra 	$L__BB0_93;
	ld.global.u8 	%rs94, [%rd2+22];
	sub.s64 	%rd249, %rd94, %rd111;
	add.s64 	%rd250, %rd4, %rd249;
	st.local.u8 	[%rd250], %rs94;
	mov.b16 	%rs95, 0;
	st.local.u8 	[%rd250+1], %rs95;
	{ // callseq 44, 0
	.param .b64 param0;
	st.param.b64 	[param0], %rd110;
	.param .b64 param1;
	st.param.b64 	[param1], %rd113;
	.param .b32 param2;
	st.param.b32 	[param2], %r1;
	.param .b64 param3;
	st.param.b64 	[param3], %rd112;
	call.uni 
	_Z11permuteKRecPcS_iiS_, 
	(
	param0, 
	param1, 
	param2, 
	param3
	);
	} // callseq 44
	{ // callseq 45, 0
	.param .b64 param0;
	st.param.b64 	[param0], %rd113;
	call.uni 
	free, 
	(
	param0
	);
	} // callseq 45
	mov.u64 	%rd318, %rd3;
	mov.u64 	%rd319, %rd111;
$L__BB0_95:
	mov.u64 	%rd98, %rd319;
	ld.local.u8 	%rs96, [%rd318];
	setp.ne.s16 	%p49, %rs96, 0;
	add.s64 	%rd318, %rd318, 1;
	add.s64 	%rd319, %rd98, 1;
	@%p49 bra 	$L__BB0_95;
	mov.b32 	%r110, 0;
$L__BB0_97:
	cvt.u64.u32 	%rd252, %r110;
	add.s64 	%rd253, %rd3, %rd252;
	ld.local.u8 	%rs97, [%rd253];
	add.s64 	%rd254, %rd4, %rd252;
	st.local.u8 	[%rd254], %rs97;
	setp.ne.s16 	%p50, %rs97, 0;
	add.s32 	%r110, %r110, 1;
	@%p50 bra 	$L__BB0_97;
	ld.global.u8 	%rs98, [%rd2+23];
	sub.s64 	%rd255, %rd98, %rd111;
	add.s64 	%rd256, %rd4, %rd255;
	st.local.u8 	[%rd256], %rs98;
	mov.b16 	%rs99, 0;
	st.local.u8 	[%rd256+1], %rs99;
	{ // callseq 46, 0
	.param .b64 param0;
	st.param.b64 	[param0], %rd110;
	.param .b64 param1;
	st.param.b64 	[param1], %rd113;
	.param .b32 param2;
	st.param.b32 	[param2], %r1;
	.param .b64 param3;
	st.param.b64 	[param3], %rd112;
	call.uni 
	_Z11permuteKRecPcS_iiS_, 
	(
	param0, 
	param1, 
	param2, 
	param3
	);
	} // callseq 46
	{ // callseq 47, 0
	.param .b64 param0;
	st.param.b64 	[param0], %rd113;
	call.uni 
	free, 
	(
	param0
	);
	} // callseq 47
	mov.u64 	%rd320, %rd3;
	mov.u64 	%rd321, %rd111;
$L__BB0_99:
	mov.u64 	%rd102, %rd321;
	ld.local.u8 	%rs100, [%rd320];
	setp.ne.s16 	%p51, %rs100, 0;
	add.s64 	%rd320, %rd320, 1;
	add.s64 	%rd321, %rd102, 1;
	@%p51 bra 	$L__BB0_99;
	mov.b32 	%r111, 0;
$L__BB0_101:
	cvt.u64.u32 	%rd258, %r111;
	add.s64 	%rd259, %rd3, %rd258;
	ld.local.u8 	%rs101, [%rd259];
	add.s64 	%rd260, %rd4, %rd258;
	st.local.u8 	[%rd260], %rs101;
	setp.ne.s16 	%p52, %rs101, 0;
	add.s32 	%r111, %r111, 1;
	@%p52 bra 	$L__BB0_101;
	ld.global.u8 	%rs102, [%rd2+24];
	sub.s64 	%rd261, %rd102, %rd111;
	add.s64 	%rd262, %rd4, %rd261;
	st.local.u8 	[%rd262], %rs102;
	mov.b16 	%rs103, 0;
	st.local.u8 	[%rd262+1], %rs103;
	{ // callseq 48, 0
	.param .b64 param0;
	st.param.b64 	[param0], %rd110;
	.param .b64 param1;
	st.param.b64 	[param1], %rd113;
	.param .b32 param2;
	st.param.b32 	[param2], %r1;
	.param .b64 param3;
	st.param.b64 	[param3], %rd112;
	call.uni 
	_Z11permuteKRecPcS_iiS_, 
	(
	param0, 
	param1, 
	param2, 
	param3
	);
	} // callseq 48
	{ // callseq 49, 0
	.param .b64 param0;
	st.param.b64 	[param0], %rd113;
	call.uni 
	free, 
	(
	param0
	);
	} // callseq 49
	mov.u64 	%rd322, %rd3;
	mov.u64 	%rd323, %rd111;
$L__BB0_103:
	mov.u64 	%rd106, %rd323;
	ld.local.u8 	%rs104, [%rd322];
	setp.ne.s16 	%p53, %rs104, 0;
	add.s64 	%rd322, %rd322, 1;
	add.s64 	%rd323, %rd106, 1;
	@%p53 bra 	$L__BB0_103;
	sub.s64 	%rd109, %rd106, %rd111;
	mov.b32 	%r112, 0;
$L__BB0_105:
	cvt.u64.u32 	%rd264, %r112;
	add.s64 	%rd265, %rd3, %rd264;
	ld.local.u8 	%rs105, [%rd265];
	add.s64 	%rd266, %rd4, %rd264;
	st.local.u8 	[%rd266], %rs105;
	setp.ne.s16 	%p54, %rs105, 0;
	add.s32 	%r112, %r112, 1;
	@%p54 bra 	$L__BB0_105;
	ld.global.u8 	%rs106, [%rd2+25];
	add.s64 	%rd267, %rd4, %rd109;
	st.local.u8 	[%rd267], %rs106;
	mov.b16 	%rs107, 0;
	st.local.u8 	[%rd267+1], %rs107;
	{ // callseq 50, 0
	.param .b64 param0;
	st.param.b64 	[param0], %rd110;
	.param .b64 param1;
	st.param.b64 	[param1], %rd113;
	.param .b32 param2;
	st.param.b32 	[param2], %r1;
	.param .b64 param3;
	st.param.b64 	[param3], %rd112;
	call.uni 
	_Z11permuteKRecPcS_iiS_, 
	(
	param0, 
	param1, 
	param2, 
	param3
	);
	} // callseq 50
	{ // callseq 51, 0
	.param .b64 param0;
	st.param.b64 	[param0], %rd113;
	call.uni 
	free, 
	(
	param0
	);
	} // callseq 51
	bra.uni 	$L__BB0_112;
$L__BB0_107:
	ld.local.u8 	%rs111, [%rd3];
	ld.global.u8 	%rs108, [%rd1];
	setp.ne.s16 	%p55, %rs111, %rs108;
	@%p55 bra 	$L__BB0_112;
	mov.b32 	%r86, 0;
	bra.uni 	$L__BB0_110;
$L__BB0_109:
	add.s32 	%r2, %r86, 1;
	cvt.u64.u32 	%rd269, %r86;
	add.s64 	%rd270, %rd3, %rd269;
	ld.local.u8 	%rs111, [%rd270+1];
	add.s64 	%rd271, %rd1, %rd269;
	ld.global.u8 	%rs110, [%rd271+1];
	setp.ne.s16 	%p57, %rs111, %rs110;
	mov.u32 	%r86, %r2;
	@%p57 bra 	$L__BB0_112;
$L__BB0_110:
	setp.ne.s16 	%p56, %rs111, 0;
	@%p56 bra 	$L__BB0_109;
	mov.b32 	%r85, 1;
	st.global.u32 	[dResult], %r85;
$L__BB0_112:
	ret;

}
	// .globl	_Z8permuteKPcS_iS_
.visible .entry _Z8permuteKPcS_iS_(
	.param .u64 .ptr .align 1 _Z8permuteKPcS_iS__param_0,
	.param .u64 .ptr .align 1 _Z8permuteKPcS_iS__param_1,
	.param .u32 _Z8permuteKPcS_iS__param_2,
	.param .u64 .ptr .align 1 _Z8permuteKPcS_iS__param_3
)
{
	.local .align 4 .b8 	__local_depot1[4];
	.reg .b64 	%SP;
	.reg .b64 	%SPL;
	.reg .pred 	%p<3>;
	.reg .b32 	%r<17>;
	.reg .b64 	%rd<11>;

	mov.u64 	%SPL, __local_depot1;
	cvta.local.u64 	%SP, %SPL;
	ld.param.u64 	%rd1, [_Z8permuteKPcS_iS__param_0];
	ld.param.u64 	%rd2, [_Z8permuteKPcS_iS__param_1];
	ld.param.u32 	%r2, [_Z8permuteKPcS_iS__param_2];
	ld.param.u64 	%rd3, [_Z8permuteKPcS_iS__param_3];
	ld.global.u32 	%r3, [dResult];
	setp.eq.s32 	%p1, %r3, 1;
	@%p1 bra 	$L__BB1_4;
	mov.u32 	%r4, %ctaid.x;
	mov.u32 	%r5, %ntid.x;
	mov.u32 	%r6, %tid.x;
	mad.lo.s32 	%r1, %r4, %r5, %r6;
	setp.ne.s32 	%p2, %r1, 1;
	@%p2 bra 	$L__BB1_3;
	mov.u64 	%rd4, $str;
	cvta.global.u64 	%rd5, %rd4;
	{ // callseq 52, 0
	.param .b64 param0;
	st.param.b64 	[param0], %rd5;
	.param .b64 param1;
	st.param.b64 	[param1], 0;
	.param .b32 retval0;
	call.uni (retval0), 
	vprintf, 
	(
	param0, 
	param1
	);
	ld.param.b32 	%r7, [retval0];
	} // callseq 52
$L__BB1_3:
	mul.lo.s32 	%r9, %r1, 3;
	cvt.s64.s32 	%rd6, %r9;
	cvta.to.global.u64 	%rd7, %rd2;
	add.s64 	%rd8, %rd7, %rd6;
	ld.global.u8 	%r10, [%rd8+1];
	ld.global.u8 	%r11, [%rd8];
	prmt.b32 	%r12, %r11, %r10, 0x3340U;
	ld.global.u8 	%r13, [%rd8+2];
	prmt.b32 	%r14, %r13, 0, 0x3340U;
	prmt.b32 	%r15, %r12, %r14, 0x5410U;
	add.u64 	%rd9, %SP, 0;
	add.u64 	%rd10, %SPL, 0;
	st.local.u32 	[%rd10], %r15;
	add.s32 	%r16, %r2, -3;
	{ // callseq 53, 0
	.param .b64 param0;
	st.param.b64 	[param0], %rd1;
	.param .b64 param1;
	st.param.b64 	[param1], %rd9;
	.param .b32 param2;
	st.param.b32 	[param2], %r16;
	.param .b64 param3;
	st.param.b64 	[param3], %rd3;
	call.uni 
	_Z11permuteKRecPcS_iiS_, 
	(
	param0, 
	param1, 
	param2, 
	param3
	);
	} // callseq 53
$L__BB1_4:
	ret;

}


// ===== COMPILED SASS (sm_100) =====

	.target	sm_100

	.elftype	@"ET_EXEC"


//--------------------- .note.nv.tkinfo           --------------------------
	.section	.note.nv.tkinfo,"",@"SHT_NOTE"
	.sectionflags	@"SHF_NOTE_NV_TKINFO"
	.tkinfo
        /*0018*/ 	.word	0x00000002
        /*0030*/ 	.string	""
        /*0030*/ 	.string	"ptxas"
        /*0030*/ 	.string	"Cuda compilation tools, release 13.0, V13.0.88"
        /*0030*/ 	.string	"Build cuda_13.0.r13.0/compiler.36424714_0"
        /*0030*/ 	.string	"-arch sm_100 -m 64 "



//--------------------- .note.nv.cuinfo           --------------------------
	.section	.note.nv.cuinfo,"",@"SHT_NOTE"
	.sectionflags	@"SHF_NOTE_NV_CUINFO"
        /*0018*/ 	.short	0x0002
        /*001a*/ 	.short	0x0064
        /*001c*/ 	.short	0x0082
	.zero		2


//--------------------- .nv.info                  --------------------------
	.section	.nv.info,"",@"SHT_CUDA_INFO"
	.align	4


	//----- nvinfo : EIATTR_REGCOUNT
	.align		4
        /*0000*/ 	.byte	0x04, 0x2f
        /*0002*/ 	.short	(.L_3 - .L_2)
	.align		4
.L_2:
        /*0004*/ 	.word	index@(_Z8permuteKPcS_iS_)
        /*0008*/ 	.word	0x00000020


	//----- nvinfo : EIATTR_FRAME_SIZE
	.align		4
.L_3:
        /*000c*/ 	.byte	0x04, 0x11
        /*000e*/ 	.short	(.L_5 - .L_4)
	.align		4
.L_4:
        /*0010*/ 	.word	index@($_Z8permuteKPcS_iS_$_Z11permuteKRecPcS_iiS_)
        /*0014*/ 	.word	0x00000008


	//----- nvinfo : EIATTR_FRAME_SIZE
	.align		4
.L_5:
        /*0018*/ 	.byte	0x04, 0x11
        /*001a*/ 	.short	(.L_7 - .L_6)
	.align		4
.L_6:
        /*001c*/ 	.word	index@(_Z8permuteKPcS_iS_)
        /*0020*/ 	.word	0x00000008


	//----- nvinfo : EIATTR_MIN_STACK_SIZE
	.align		4
.L_7:
        /*0024*/ 	.byte	0x04, 0x12
        /*0026*/ 	.short	(.L_9 - .L_8)
	.align		4
.L_8:
        /*0028*/ 	.word	index@(_Z8permuteKPcS_iS_)
        /*002c*/ 	.word	0x00000008
.L_9:


//--------------------- .nv.compat                --------------------------
	.section	.nv.compat,"",@"SHT_CUDA_COMPAT_INFO"
	.align	4
        /*0000*/ 	.byte	0x02, 0x09, 0x00, 0x00, 0x02, 0x02, 0x01, 0x00, 0x02, 0x05, 0x05, 0x00, 0x03, 0x07, 0x01, 0x01
        /*0010*/ 	.byte	0x02, 0x03, 0x00, 0x00, 0x02, 0x06, 0x01, 0x00, 0x04, 0x0b, 0x08, 0x00, 0x09, 0x00, 0x00, 0x00
        /*0020*/ 	.byte	0x00, 0x00, 0x00, 0x00


//--------------------- .nv.info._Z8permuteKPcS_iS_ --------------------------
	.section	.nv.info._Z8permuteKPcS_iS_,"",@"SHT_CUDA_INFO"
	.sectionflags	@""
	.align	4


	//----- nvinfo : EIATTR_CUDA_API_VERSION
	.align		4
        /*0000*/ 	.byte	0x04, 0x37
        /*0002*/ 	.short	(.L_11 - .L_10)
.L_10:
        /*0004*/ 	.word	0x00000082


	//----- nvinfo : EIATTR_KPARAM_INFO
	.align		4
.L_11:
        /*0008*/ 	.byte	0x04, 0x17
        /*000a*/ 	.short	(.L_13 - .L_12)
.L_12:
        /*000c*/ 	.word	0x00000000
        /*0010*/ 	.short	0x0003
        /*0012*/ 	.short	0x0018
        /*0014*/ 	.byte	0x00, 0xf5, 0x21, 0x00


	//----- nvinfo : EIATTR_KPARAM_INFO
	.align		4
.L_13:
        /*0018*/ 	.byte	0x04, 0x17
        /*001a*/ 	.short	(.L_15 - .L_14)
.L_14:
        /*001c*/ 	.word	0x00000000
        /*0020*/ 	.short	0x0002
        /*0022*/ 	.short	0x0010
        /*0024*/ 	.byte	0x00, 0xf0, 0x11, 0x00


	//----- nvinfo : EIATTR_KPARAM_INFO
	.align		4
.L_15:
        /*0028*/ 	.byte	0x04, 0x17
        /*002a*/ 	.short	(.L_17 - .L_16)
.L_16:
        /*002c*/ 	.word	0x00000000
        /*0030*/ 	.short	0x0001
        /*0032*/ 	.short	0x0008
        /*0034*/ 	.byte	0x00, 0xf5, 0x21, 0x00


	//----- nvinfo : EIATTR_KPARAM_INFO
	.align		4
.L_17:
        /*0038*/ 	.byte	0x04, 0x17
        /*003a*/ 	.short	(.L_19 - .L_18)
.L_18:
        /*003c*/ 	.word	0x00000000
        /*0040*/ 	.short	0x0000
        /*0042*/ 	.short	0x0000
        /*0044*/ 	.byte	0x00, 0xf5, 0x21, 0x00


	//----- nvinfo : EIATTR_SPARSE_MMA_MASK
	.align		4
.L_19:
        /*0048*/ 	.byte	0x03, 0x50
        /*004a*/ 	.short	0x0000


	//----- nvinfo : EIATTR_MAXREG_COUNT
	.align		4
        /*004c*/ 	.byte	0x03, 0x1b
        /*004e*/ 	.short	0x00ff


	//----- nvinfo : EIATTR_EXTERNS
	.align		4
        /*0050*/ 	.byte	0x04, 0x0f
        /*0052*/ 	.short	(.L_21 - .L_20)


	//   ....[0]....
	.align		4
.L_20:
        /*0054*/ 	.word	index@(free)


	//   ....[1]....
	.align		4
        /*0058*/ 	.word	index@(vprintf)


	//----- nvinfo : EIATTR_MERCURY_ISA_VERSION
	.align		4
.L_21:
        /*005c*/ 	.byte	0x03, 0x5f
        /*005e*/ 	.short	0x0101


	//----- nvinfo : EIATTR_VRC_CTA_INIT_COUNT
	.align		4
        /*0060*/ 	.byte	0x02, 0x4a
	.zero		1
	.zero		1


	//----- nvinfo : EIATTR_SYSCALL_OFFSETS
	.align		4
        /*0064*/ 	.byte	0x04, 0x46
        /*0066*/ 	.short	(.L_23 - .L_22)


	//   ....[0]....
.L_22:
        /*0068*/ 	.word	0x00000190


	//   ....[1]....
        /*006c*/ 	.word	0x00000830


	//   ....[2]....
        /*0070*/ 	.word	0x00000af0


	//   ....[3]....
        /*0074*/ 	.word	0x00000db0


	//   ....[4]....
        /*0078*/ 	.word	0x00001070


	//   ....[5]....
        /*007c*/ 	.word	0x00001330


	//   ....[6]....
        /*0080*/ 	.word	0x000015f0


	//   ....[7]....
        /*0084*/ 	.word	0x000018b0


	//   ....[8]....
        /*0088*/ 	.word	0x00001b70


	//   ....[9]....
        /*008c*/ 	.word	0x00001e30


	//   ....[10]....
        /*0090*/ 	.word	0x000020f0


	//   ....[11]....
        /*0094*/ 	.word	0x000023b0


	//   ....[12]....
        /*0098*/ 	.word	0x00002670


	//   ....[13]....
        /*009c*/ 	.word	0x00002930


	//   ....[14]....
        /*00a0*/ 	.word	0x00002bf0


	//   ....[15]....
        /*00a4*/ 	.word	0x00002eb0


	//   ....[16]....
        /*00a8*/ 	.word	0x00003170


	//   ....[17]....
        /*00ac*/ 	.word	0x00003430


	//   ....[18]....
        /*00b0*/ 	.word	0x000036f0


	//   ....[19]....
        /*00b4*/ 	.word	0x000039b0


	//   ....[20]....
        /*00b8*/ 	.word	0x00003c70


	//   ....[21]....
        /*00bc*/ 	.word	0x00003f30


	//   ....[22]....
        /*00c0*/ 	.word	0x000041f0


	//   ....[23]....
        /*00c4*/ 	.word	0x000044b0


	//   ....[24]....
        /*00c8*/ 	.word	0x00004770


	//   ....[25]....
        /*00cc*/ 	.word	0x00004a30


	//   ....[26]....
        /*00d0*/ 	.word	0x00004cf0


	//----- nvinfo : EIATTR_EXIT_INSTR_OFFSETS
	.align		4
.L_23:
        /*00d4*/ 	.byte	0x04, 0x1c
        /*00d6*/ 	.short	(.L_25 - .L_24)


	//   ....[0]....
.L_24:
        /*00d8*/ 	.word	0x00000080


	//   ....[1]....
        /*00dc*/ 	.word	0x00000340


	//----- nvinfo : EIATTR_CRS_STACK_SIZE
	.align		4
.L_25:
        /*00e0*/ 	.byte	0x04, 0x1e
        /*00e2*/ 	.short	(.L_27 - .L_26)
.L_26:
        /*00e4*/ 	.word	0x00000000


	//----- nvinfo : EIATTR_CBANK_PARAM_SIZE
	.align		4
.L_27:
        /*00e8*/ 	.byte	0x03, 0x19
        /*00ea*/ 	.short	0x0020


	//----- nvinfo : EIATTR_PARAM_CBANK
	.align		4
        /*00ec*/ 	.byte	0x04, 0x0a
        /*00ee*/ 	.short	(.L_29 - .L_28)
	.align		4
.L_28:
        /*00f0*/ 	.word	index@(.nv.constant0._Z8permuteKPcS_iS_)
        /*00f4*/ 	.short	0x0380
        /*00f6*/ 	.short	0x0020


	//----- nvinfo : EIATTR_SW_WAR
	.align		4
.L_29:
        /*00f8*/ 	.byte	0x04, 0x36
        /*00fa*/ 	.short	(.L_31 - .L_30)
.L_30:
        /*00fc*/ 	.word	0x00000008
.L_31:


//--------------------- .nv.callgraph             --------------------------
	.section	.nv.callgraph,"",@"SHT_CUDA_CALLGRAPH"
	.align	4
	.sectionentsize	8
	.align		4
        /*0000*/ 	.word	0x00000000
	.align		4
        /*0004*/ 	.word	0xffffffff
	.align		4
        /*0008*/ 	.word	index@(_Z8permuteKPcS_iS_)
	.align		4
        /*000c*/ 	.word	index@(free)
	.align		4
        /*0010*/ 	.word	index@(_Z8permuteKPcS_iS_)
	.align		4
        /*0014*/ 	.word	index@(vprintf)
	.align		4
        /*0018*/ 	.word	0x00000000
	.align		4
        /*001c*/ 	.word	0xfffffffe
	.align		4
        /*0020*/ 	.word	0x00000000
	.align		4
        /*0024*/ 	.word	0xfffffffd
	.align		4
        /*0028*/ 	.word	0x00000000
	.align		4
        /*002c*/ 	.word	0xfffffffc


//--------------------- .nv.constant4             --------------------------
	.section	.nv.constant4,"a",@progbits
	.align	8
	.align		8
.nv.constant4:
        /*0000*/ 	.dword	free
	.align		8
        /*0008*/ 	.dword	vprintf
	.align		8
        /*0010*/ 	.dword	dResult
	.align		8
        /*0018*/ 	.dword	$str


//--------------------- .text._Z8permuteKPcS_iS_  --------------------------
	.section	.text._Z8permuteKPcS_iS_,"ax",@progbits
	.align	128
        .global         _Z8permuteKPcS_iS_
        .type           _Z8permuteKPcS_iS_,@function
        .size           _Z8permuteKPcS_iS_,(.L_x_139 - _Z8permuteKPcS_iS_)
        .other          _Z8permuteKPcS_iS_,@"STO_CUDA_ENTRY STV_DEFAULT"
_Z8permuteKPcS_iS_:
.text._Z8permuteKPcS_iS_:
[----:B------:R-:W0:Y:S08]  /*0000*/  LDC R1, c[0x0][0x37c] ;  /* 0x0000df00ff017b82 */ /* 0x000e300000000800 */
[----:B------:R-:W1:Y:S01]  /*0010*/  LDC.64 R2, c[0x4][0x10] ;  /* 0x01000400ff027b82 */ /* 0x000e620000000a00 */
[----:B------:R-:W1:Y:S01]  /*0020*/  LDCU.64 UR36, c[0x0][0x358] ;  /* 0x00006b00ff2477ac */ /* 0x000e620008000a00 */
[----:B0-----:R-:W-:Y:S01]  /*0030*/  VIADD R1, R1, 0xfffffff8 ;  /* 0xfffffff801017836 */ /* 0x001fe20000000000 */
[----:B-1----:R-:W2:Y:S01]  /*0040*/  LDG.E R2, desc[UR36][R2.64] ;  /* 0x0000002402027981 */ /* 0x002ea2000c1e1900 */
[----:B------:R-:W0:Y:S03]  /*0050*/  LDCU UR4, c[0x0][0x2f8] ;  /* 0x00005f00ff0477ac */ /* 0x000e260008000800 */
[----:B0-----:R-:W-:-:S02]  /*0060*/  IADD3 R16, P0, PT, R1, UR4, RZ ;  /* 0x0000000401107c10 */ /* 0x001fc4000ff1e0ff */
[----:B--2---:R-:W-:-:S13]  /*0070*/  ISETP.NE.AND P1, PT, R2, 0x1, PT ;  /* 0x000000010200780c */ /* 0x004fda0003f25270 */
[----:B------:R-:W-:Y:S05]  /*0080*/  @!P1 EXIT ;  /* 0x000000000000994d */ /* 0x000fea0003800000 */
[----:B------:R-:W0:Y:S01]  /*0090*/  S2R R3, SR_TID.X ;  /* 0x0000000000037919 */ /* 0x000e220000002100 */
[----:B------:R-:W1:Y:S01]  /*00a0*/  LDCU UR4, c[0x0][0x2fc] ;  /* 0x00005f80ff0477ac */ /* 0x000e620008000800 */
[----:B------:R-:W0:Y:S01]  /*00b0*/  S2UR UR5, SR_CTAID.X ;  /* 0x00000000000579c3 */ /* 0x000e220000002500 */
[----:B------:R-:W-:Y:S07]  /*00c0*/  BSSY.RECONVERGENT B6, `(.L_x_0) ;  /* 0x000000e000067945 */ /* 0x000fee0003800200 */
[----:B------:R-:W0:Y:S01]  /*00d0*/  LDC R18, c[0x0][0x360] ;  /* 0x0000d800ff127b82 */ /* 0x000e220000000800 */
[----:B-1----:R-:W-:-:S02]  /*00e0*/  IMAD.X R17, RZ, RZ, UR4, P0 ;  /* 0x00000004ff117e24 */ /* 0x002fc400080e06ff */
[----:B0-----:R-:W-:-:S05]  /*00f0*/  IMAD R18, R18, UR5, R3 ;  /* 0x0000000512127c24 */ /* 0x001fca000f8e0203 */
[----:B------:R-:W-:-:S13]  /*0100*/  ISETP.NE.AND P1, PT, R18, 0x1, PT ;  /* 0x000000011200780c */ /* 0x000fda0003f25270 */
[----:B------:R-:W-:Y:S05]  /*0110*/  @P1 BRA `(.L_x_1) ;  /* 0x0000000000201947 */ /* 0x000fea0003800000 */
[----:B------:R-:W-:Y:S01]  /*0120*/  MOV R0, 0x8 ;  /* 0x0000000800007802 */ /* 0x000fe20000000f00 */
[----:B------:R-:W0:Y:S01]  /*0130*/  LDCU.64 UR4, c[0x4][0x18] ;  /* 0x01000300ff0477ac */ /* 0x000e220008000a00 */
[----:B------:R-:W-:Y:S02]  /*0140*/  CS2R R6, SRZ ;  /* 0x0000000000067805 */ /* 0x000fe4000001ff00 */
[----:B------:R1:W2:Y:S01]  /*0150*/  LDC.64 R2, c[0x4][R0] ;  /* 0x0100000000027b82 */ /* 0x0002a20000000a00 */
[----:B0-----:R-:W-:Y:S01]  /*0160*/  IMAD.U32 R4, RZ, RZ, UR4 ;  /* 0x00000004ff047e24 */ /* 0x001fe2000f8e00ff */
[----:B-1----:R-:W-:-:S07]  /*0170*/  MOV R5, UR5 ;  /* 0x0000000500057c02 */ /* 0x002fce0008000f00 */
[----:B------:R-:W-:-:S07]  /*0180*/  LEPC R20, `(.L_x_1) ;  /* 0x000000001014794e */ /* 0x000fce0000000000 */
[----:B--2---:R-:W-:Y:S05]  /*0190*/  CALL.ABS.NOINC R2 ;  /* 0x0000000002007343 */ /* 0x004fea0003c00000 */
.L_x_1:
[----:B------:R-:W-:Y:S05]  /*01a0*/  BSYNC.RECONVERGENT B6 ;  /* 0x0000000000067941 */ /* 0x000fea0003800200 */
.L_x_0:
[----:B------:R-:W0:Y:S01]  /*01b0*/  LDCU.64 UR4, c[0x0][0x388] ;  /* 0x00007100ff0477ac */ /* 0x000e220008000a00 */
[----:B------:R-:W-:Y:S01]  /*01c0*/  IMAD R18, R18, 0x3, RZ ;  /* 0x0000000312127824 */ /* 0x000fe200078e02ff */
[----:B------:R-:W1:Y:S01]  /*01d0*/  LDCU.64 UR6, c[0x0][0x380] ;  /* 0x00007000ff0677ac */ /* 0x000e620008000a00 */
[----:B------:R-:W2:Y:S03]  /*01e0*/  LDCU.64 UR8, c[0x0][0x398] ;  /* 0x00007300ff0877ac */ /* 0x000ea60008000a00 */
[C---:B0-----:R-:W-:Y:S01]  /*01f0*/  IADD3 R2, P0, PT, R18.reuse, UR4, RZ ;  /* 0x0000000412027c10 */ /* 0x041fe2000ff1e0ff */
[----:B------:R-:W0:Y:S03]  /*0200*/  LDCU UR4, c[0x0][0x390] ;  /* 0x00007200ff0477ac */ /* 0x000e260008000800 */
[----:B------:R-:W-:-:S05]  /*0210*/  LEA.HI.X.SX32 R3, R18, UR5, 0x1, P0 ;  /* 0x0000000512037c11 */ /* 0x000fca00080f0eff */
[----:B------:R-:W3:Y:S04]  /*0220*/  LDG.E.U8 R0, desc[UR36][R2.64+0x1] ;  /* 0x0000012402007981 */ /* 0x000ee8000c1e1100 */
[----:B------:R-:W3:Y:S04]  /*0230*/  LDG.E.U8 R5, desc[UR36][R2.64] ;  /* 0x0000002402057981 */ /* 0x000ee8000c1e1100 */
[----:B------:R-:W4:Y:S01]  /*0240*/  LDG.E.U8 R4, desc[UR36][R2.64+0x2] ;  /* 0x0000022402047981 */ /* 0x000f22000c1e1100 */
[----:B------:R-:W-:Y:S01]  /*0250*/  HFMA2 R21, -RZ, RZ, 0, 0 ;  /* 0x00000000ff157431 */ /* 0x000fe200000001ff */
[----:B0-----:R-:W-:Y:S01]  /*0260*/  UIADD3 UR4, UPT, UPT, UR4, -0x3, URZ ;  /* 0xfffffffd04047890 */ /* 0x001fe2000fffe0ff */
[----:B--2---:R-:W-:Y:S01]  /*0270*/  IMAD.U32 R10, RZ, RZ, UR8 ;  /* 0x00000008ff0a7e24 */ /* 0x004fe2000f8e00ff */
[----:B------:R-:W-:Y:S01]  /*0280*/  MOV R11, UR9 ;  /* 0x00000009000b7c02 */ /* 0x000fe20008000f00 */
[----:B------:R-:W-:Y:S01]  /*0290*/  IMAD.MOV.U32 R6, RZ, RZ, R16 ;  /* 0x000000ffff067224 */ /* 0x000fe200078e0010 */
[----:B------:R-:W-:Y:S01]  /*02a0*/  MOV R20, 0x340 ;  /* 0x0000034000147802 */ /* 0x000fe20000000f00 */
[----:B------:R-:W-:-:S02]  /*02b0*/  IMAD.MOV.U32 R7, RZ, RZ, R17 ;  /* 0x000000ffff077224 */ /* 0x000fc400078e0011 */
[----:B------:R-:W-:Y:S01]  /*02c0*/  IMAD.U32 R8, RZ, RZ, UR4 ;  /* 0x00000004ff087e24 */ /* 0x000fe2000f8e00ff */
[----:B---3--:R-:W-:Y:S02]  /*02d0*/  PRMT R0, R5, 0x3340, R0 ;  /* 0x0000334005007816 */ /* 0x008fe40000000000 */
[----:B----4-:R-:W-:Y:S01]  /*02e0*/  PRMT R5, R4, 0x3340, RZ ;  /* 0x0000334004057816 */ /* 0x010fe200000000ff */
[----:B-1----:R-:W-:-:S03]  /*02f0*/  IMAD.U32 R4, RZ, RZ, UR6 ;  /* 0x00000006ff047e24 */ /* 0x002fc6000f8e00ff */
[----:B------:R-:W-:Y:S01]  /*0300*/  PRMT R0, R0, 0x5410, R5 ;  /* 0x0000541000007816 */ /* 0x000fe20000000005 */
[----:B------:R-:W-:-:S04]  /*0310*/  IMAD.U32 R5, RZ, RZ, UR7 ;  /* 0x00000007ff057e24 */ /* 0x000fc8000f8e00ff */
[----:B------:R0:W-:Y:S03]  /*0320*/  STL [R1], R0 ;  /* 0x0000000001007387 */ /* 0x0001e60000100800 */
[----:B0-----:R-:W-:Y:S05]  /*0330*/  CALL.REL.NOINC `($_Z8permuteKPcS_iS_$_Z11permuteKRecPcS_iiS_) ;  /* 0x0000000000047944 */ /* 0x001fea0003c00000 */
[----:B------:R-:W-:Y:S05]  /*0340*/  EXIT ;  /* 0x000000000000794d */ /* 0x000fea0003800000 */
        .type           $_Z8permuteKPcS_iS_$_Z11permuteKRecPcS_iiS_,@function
        .size           $_Z8permuteKPcS_iS_$_Z11permuteKRecPcS_iiS_,(.L_x_139 - $_Z8permuteKPcS_iS_$_Z11permuteKRecPcS_iiS_)
$_Z8permuteKPcS_iS_$_Z11permuteKRecPcS_iiS_:
[----:B------:R-:W-:-:S05]  /*0350*/  VIADD R1, R1, 0xffffff60 ;  /* 0xffffff6001017836 */ /* 0x000fca0000000000 */
[----:B------:R-:W-:Y:S04]  /*0360*/  STL [R1+0x98], R29 ;  /* 0x0000981d01007387 */ /* 0x000fe80000100800 */
[----:B------:R-:W-:Y:S04]  /*0370*/  STL [R1+0x94], R28 ;  /* 0x0000941c01007387 */ /* 0x000fe80000100800 */
[----:B------:R-:W-:Y:S04]  /*0380*/  STL [R1+0x7c], R21 ;  /* 0x00007c1501007387 */ /* 0x000fe80000100800 */
[----:B------:R-:W-:Y:S04]  /*0390*/  STL [R1+0x78], R20 ;  /* 0x0000781401007387 */ /* 0x000fe80000100800 */
[----:B------:R-:W-:Y:S04]  /*03a0*/  STL [R1+0x74], R19 ;  /* 0x0000741301007387 */ /* 0x000fe80000100800 */
[----:B------:R-:W-:Y:S04]  /*03b0*/  STL [R1+0x6c], R17 ;  /* 0x00006c1101007387 */ /* 0x000fe80000100800 */
[----:B------:R-:W-:Y:S04]  /*03c0*/  STL [R1+0x68], R16 ;  /* 0x0000681001007387 */ /* 0x000fe80000100800 */
[----:B------:R-:W-:Y:S04]  /*03d0*/  STL [R1+0x64], R2 ;  /* 0x0000640201007387 */ /* 0x000fe80000100800 */
[----:B------:R0:W-:Y:S04]  /*03e0*/  STL [R1+0x80], R22 ;  /* 0x0000801601007387 */ /* 0x0001e80000100800 */
[----:B------:R1:W-:Y:S04]  /*03f0*/  STL [R1+0x90], R27 ;  /* 0x0000901b01007387 */ /* 0x0003e80000100800 */
[----:B------:R2:W-:Y:S01]  /*0400*/  STL [R1+0x8c], R26 ;  /* 0x00008c1a01007387 */ /* 0x0005e20000100800 */
[----:B0-----:R-:W0:Y:S05]  /*0410*/  BMOV.32.CLEAR R22, B6 ;  /* 0x0000000006167355 */ /* 0x001e2a0000100000 */
[----:B------:R-:W-:Y:S01]  /*0420*/  BSSY.RECONVERGENT B6, `(.L_x_2) ;  /* 0x00004ac000067945 */ /* 0x000fe20003800200 */
[----:B------:R3:W-:Y:S01]  /*0430*/  STL [R1+0x88], R25 ;  /* 0x0000881901007387 */ /* 0x0007e20000100800 */
[----:B-1----:R-:W-:-:S02]  /*0440*/  IMAD.MOV.U32 R27, RZ, RZ, R5 ;  /* 0x000000ffff1b7224 */ /* 0x002fc400078e0005 */
[----:B--2---:R-:W-:Y:S01]  /*0450*/  IMAD.MOV.U32 R26, RZ, RZ, R4 ;  /* 0x000000ffff1a7224 */ /* 0x004fe200078e0004 */
[----:B------:R1:W-:Y:S04]  /*0460*/  STL [R1+0x84], R24 ;  /* 0x0000841801007387 */ /* 0x0003e80000100800 */
[----:B------:R2:W-:Y:S01]  /*0470*/  STL [R1+0x70], R18 ;  /* 0x0000701201007387 */ /* 0x0005e20000100800 */
[----:B---3--:R-:W-:Y:S02]  /*0480*/  IMAD.MOV.U32 R25, RZ, RZ, R11 ;  /* 0x000000ffff197224 */ /* 0x008fe400078e000b */
[----:B-1----:R-:W-:Y:S01]  /*0490*/  IMAD.MOV.U32 R24, RZ, RZ, R10 ;  /* 0x000000ffff187224 */ /* 0x002fe200078e000a */
[----:B--2---:R-:W-:Y:S01]  /*04a0*/  MOV R18, R6 ;  /* 0x0000000600127202 */ /* 0x004fe20000000f00 */
[----:B------:R-:W1:Y:S08]  /*04b0*/  LDC.64 R28, c[0x0][0x358] ;  /* 0x0000d600ff1c7b82 */ /* 0x000e700000000a00 */
[----:B------:R-:W2:Y:S01]  /*04c0*/  LDC.64 R2, c[0x4][0x10] ;  /* 0x01000400ff027b82 */ /* 0x000ea20000000a00 */
[----:B-1----:R-:W-:-:S02]  /*04d0*/  R2UR UR4, R28 ;  /* 0x000000001c0472ca */ /* 0x002fc400000e0000 */
[----:B------:R-:W-:-:S13]  /*04e0*/  R2UR UR5, R29 ;  /* 0x000000001d0572ca */ /* 0x000fda00000e0000 */
[----:B--2---:R-:W2:Y:S01]  /*04f0*/  LDG.E R2, desc[UR4][R2.64] ;  /* 0x0000000402027981 */ /* 0x004ea2000c1e1900 */
[----:B------:R-:W1:Y:S01]  /*0500*/  LDCU UR4, c[0x0][0x2f8] ;  /* 0x00005f00ff0477ac */ /* 0x000e620008000800 */
[----:B------:R-:W3:Y:S01]  /*0510*/  LDCU UR5, c[0x0][0x2fc] ;  /* 0x00005f80ff0577ac */ /* 0x000ee20008000800 */
[----:B-1----:R-:W-:Y:S02]  /*0520*/  IADD3 R19, P0, PT, R1, UR4, RZ ;  /* 0x0000000401137c10 */ /* 0x002fe4000ff1e0ff */
[----:B--2---:R-:W-:-:S13]  /*0530*/  ISETP.NE.AND P1, PT, R2, 0x1, PT ;  /* 0x000000010200780c */ /* 0x004fda0003f25270 */
[----:B0--3--:R-:W-:Y:S05]  /*0540*/  @!P1 BRA `(.L_x_3) ;  /* 0x0000004800649947 */ /* 0x009fea0003800000 */
[----:B------:R-:W-:Y:S01]  /*0550*/  ISETP.NE.AND P1, PT, R8, RZ, PT ;  /* 0x000000ff0800720c */ /* 0x000fe20003f25270 */
[----:B------:R-:W-:Y:S01]  /*0560*/  VIADD R16, R18, -UR4 ;  /* 0x8000000412107c36 */ /* 0x000fe20008000000 */
[----:B------:R-:W-:-:S11]  /*0570*/  IADD3.X R17, PT, PT, RZ, UR5, RZ, P0, !PT ;  /* 0x00000005ff117c10 */ /* 0x000fd600087fe4ff */
[----:B------:R-:W-:Y:S05]  /*0580*/  @!P1 BRA `(.L_x_4) ;  /* 0x0000004400e09947 */ /* 0x000fea0003800000 */
[----:B------:R-:W-:Y:S01]  /*0590*/  BSSY.RECONVERGENT B0, `(.L_x_5) ;  /* 0x0000009000007945 */ /* 0x000fe20003800200 */
[----:B------:R-:W-:Y:S02]  /*05a0*/  IMAD.MOV.U32 R2, RZ, RZ, R16 ;  /* 0x000000ffff027224 */ /* 0x000fe400078e0010 */
[----:B------:R-:W-:-:S07]  /*05b0*/  IMAD.MOV.U32 R0, RZ, RZ, R18 ;  /* 0x000000ffff007224 */ /* 0x000fce00078e0012 */
.L_x_6:
[----:B------:R0:W2:Y:S02]  /*05c0*/  LDL.U8 R3, [R2] ;  /* 0x0000000002037983 */ /* 0x0000a40000100000 */
[----:B0-----:R-:W-:Y:S01]  /*05d0*/  VIADD R2, R2, 0x1 ;  /* 0x0000000102027836 */ /* 0x001fe20000000000 */
[----:B--2---:R-:W-:Y:S01]  /*05e0*/  ISETP.NE.AND P0, PT, R3, RZ, PT ;  /* 0x000000ff0300720c */ /* 0x004fe20003f05270 */
[----:B------:R-:W-:Y:S01]  /*05f0*/  IMAD.MOV.U32 R3, RZ, RZ, R0 ;  /* 0x000000ffff037224 */ /* 0x000fe200078e0000 */
[----:B------:R-:W-:-:S11]  /*0600*/  IADD3 R0, PT, PT, R0, 0x1, RZ ;  /* 0x0000000100007810 */ /* 0x000fd60007ffe0ff */
[----:B------:R-:W-:Y:S05]  /*0610*/  @P0 BRA `(.L_x_6) ;  /* 0xfffffffc00e80947 */ /* 0x000fea000383ffff */
[----:B------:R-:W-:Y:S05]  /*0620*/  BSYNC.RECONVERGENT B0 ;  /* 0x0000000000007941 */ /* 0x000fea0003800200 */
.L_x_5:
[----:B------:R-:W-:Y:S01]  /*0630*/  BSSY.RECONVERGENT B0, `(.L_x_7) ;  /* 0x000000a000007945 */ /* 0x000fe20003800200 */
[----:B------:R-:W-:Y:S02]  /*0640*/  VIADD R2, R8, 0xffffffff ;  /* 0xffffffff08027836 */ /* 0x000fe40000000000 */
[----:B------:R-:W-:-:S07]  /*0650*/  IMAD.MOV.U32 R0, RZ, RZ, RZ ;  /* 0x000000ffff007224 */ /* 0x000fce00078e00ff */
.L_x_8:
[----:B------:R-:W-:-:S06]  /*0660*/  IADD3 R4, PT, PT, R0, R16, RZ ;  /* 0x0000001000047210 */ /* 0x000fcc0007ffe0ff */
[----:B------:R-:W2:Y:S01]  /*0670*/  LDL.U8 R4, [R4] ;  /* 0x0000000004047983 */ /* 0x000ea20000100000 */
[----:B------:R-:W-:Y:S02]  /*0680*/  IMAD.IADD R5, R1, 0x1, R0 ;  /* 0x0000000101057824 */ /* 0x000fe400078e0200 */
[----:B------:R-:W-:-:S03]  /*0690*/  VIADD R0, R0, 0x1 ;  /* 0x0000000100007836 */ /* 0x000fc60000000000 */
[----:B--2---:R0:W-:Y:S01]  /*06a0*/  STL.U8 [R5], R4 ;  /* 0x0000000405007387 */ /* 0x0041e20000100000 */
[----:B------:R-:W-:-:S13]  /*06b0*/  ISETP.NE.AND P0, PT, R4, RZ, PT ;  /* 0x000000ff0400720c */ /* 0x000fda0003f05270 */
[----:B0-----:R-:W-:Y:S05]  /*06c0*/  @P0 BRA `(.L_x_8) ;  /* 0xfffffffc00e40947 */ /* 0x001fea000383ffff */
[----:B------:R-:W-:Y:S05]  /*06d0*/  BSYNC.RECONVERGENT B0 ;  /* 0x0000000000007941 */ /* 0x000fea0003800200 */
.L_x_7:
[----:B------:R-:W-:Y:S02]  /*06e0*/  R2UR UR4, R28 ;  /* 0x000000001c0472ca */ /* 0x000fe400000e0000 */
[----:B------:R-:W-:-:S13]  /*06f0*/  R2UR UR5, R29 ;  /* 0x000000001d0572ca */ /* 0x000fda00000e0000 */
[----:B------:R-:W2:Y:S01]  /*0700*/  LDG.E.U8 R0, desc[UR4][R26.64] ;  /* 0x000000041a007981 */ /* 0x000ea2000c1e1100 */
[----:B------:R-:W-:Y:S01]  /*0710*/  IADD3 R3, PT, PT, R1, R3, -R18 ;  /* 0x0000000301037210 */ /* 0x000fe20007ffe812 */
[----:B------:R-:W-:Y:S01]  /*0720*/  IMAD.MOV.U32 R4, RZ, RZ, R26 ;  /* 0x000000ffff047224 */ /* 0x000fe200078e001a */
[----:B------:R-:W-:Y:S01]  /*0730*/  MOV R5, R27 ;  /* 0x0000001b00057202 */ /* 0x000fe20000000f00 */
[----:B------:R-:W-:Y:S01]  /*0740*/  IMAD.MOV.U32 R6, RZ, RZ, R19 ;  /* 0x000000ffff067224 */ /* 0x000fe200078e0013 */
[----:B------:R-:W-:Y:S01]  /*0750*/  MOV R10, R24 ;  /* 0x00000018000a7202 */ /* 0x000fe20000000f00 */
[----:B------:R0:W-:Y:S01]  /*0760*/  STL.U8 [R3+0x1], RZ ;  /* 0x000001ff03007387 */ /* 0x0001e20000100000 */
[----:B------:R-:W-:Y:S01]  /*0770*/  IMAD.MOV.U32 R7, RZ, RZ, R17 ;  /* 0x000000ffff077224 */ /* 0x000fe200078e0011 */
[----:B------:R-:W-:Y:S01]  /*0780*/  MOV R20, 0x7e0 ;  /* 0x000007e000147802 */ /* 0x000fe20000000f00 */
[----:B------:R-:W-:Y:S02]  /*0790*/  IMAD.MOV.U32 R8, RZ, RZ, R2 ;  /* 0x000000ffff087224 */ /* 0x000fe400078e0002 */
[----:B------:R-:W-:-:S02]  /*07a0*/  IMAD.MOV.U32 R11, RZ, RZ, R25 ;  /* 0x000000ffff0b7224 */ /* 0x000fc400078e0019 */
[----:B------:R-:W-:Y:S01]  /*07b0*/  IMAD.MOV.U32 R21, RZ, RZ, 0x0 ;  /* 0x00000000ff157424 */ /* 0x000fe200078e00ff */
[----:B--2---:R0:W-:Y:S06]  /*07c0*/  STL.U8 [R3], R0 ;  /* 0x0000000003007387 */ /* 0x0041ec0000100000 */
[----:B0-----:R-:W-:Y:S05]  /*07d0*/  CALL.REL.NOINC `($_Z8permuteKPcS_iS_$_Z11permuteKRecPcS_iiS_) ;  /* 0xfffffff800dc7944 */ /* 0x001fea0003c3ffff */
[----:B------:R-:W-:Y:S01]  /*07e0*/  MOV R0, 0x0 ;  /* 0x0000000000007802 */ /* 0x000fe20000000f00 */
[----:B------:R-:W-:Y:S01]  /*07f0*/  IMAD.MOV.U32 R4, RZ, RZ, R19 ;  /* 0x000000ffff047224 */ /* 0x000fe200078e0013 */
[----:B------:R-:W-:Y:S02]  /*0800*/  MOV R5, R17 ;  /* 0x0000001100057202 */ /* 0x000fe40000000f00 */
[----:B------:R0:W1:Y:S05]  /*0810*/  LDC.64 R6, c[0x4][R0] ;  /* 0x0100000000067b82 */ /* 0x00006a0000000a00 */
[----:B------:R-:W-:-:S07]  /*0820*/  LEPC R20, `(.L_x_9) ;  /* 0x000000001014794e */ /* 0x000fce0000000000 */
[----:B01----:R-:W-:Y:S05]  /*0830*/  CALL.ABS.NOINC R6 ;  /* 0x0000000006007343 */ /* 0x003fea0003c00000 */
.L_x_9:
[----:B------:R-:W-:Y:S01]  /*0840*/  BSSY.RECONVERGENT B0, `(.L_x_10) ;  /* 0x0000009000007945 */ /* 0x000fe20003800200 */
[----:B------:R-:W-:Y:S02]  /*0850*/  IMAD.MOV.U32 R4, RZ, RZ, R16 ;  /* 0x000000ffff047224 */ /* 0x000fe400078e0010 */
[----:B------:R-:W-:-:S07]  /*0860*/  IMAD.MOV.U32 R0, RZ, RZ, R18 ;  /* 0x000000ffff007224 */ /* 0x000fce00078e0012 */
.L_x_11:
[----:B------:R0:W2:Y:S02]  /*0870*/  LDL.U8 R3, [R4] ;  /* 0x0000000004037983 */ /* 0x0000a40000100000 */
[----:B0-----:R-:W-:Y:S01]  /*0880*/  VIADD R4, R4, 0x1 ;  /* 0x0000000104047836 */ /* 0x001fe20000000000 */
[----:B--2---:R-:W-:Y:S01]  /*0890*/  ISETP.NE.AND P0, PT, R3, RZ, PT ;  /* 0x000000ff0300720c */ /* 0x004fe20003f05270 */
[----:B------:R-:W-:Y:S01]  /*08a0*/  IMAD.MOV.U32 R3, RZ, RZ, R0 ;  /* 0x000000ffff037224 */ /* 0x000fe200078e0000 */
[----:B------:R-:W-:-:S11]  /*08b0*/  IADD3 R0, PT, PT, R0, 0x1, RZ ;  /* 0x0000000100007810 */ /* 0x000fd60007ffe0ff */
[----:B------:R-:W-:Y:S05]  /*08c0*/  @P0 BRA `(.L_x_11) ;  /* 0xfffffffc00e80947 */ /* 0x000fea000383ffff */
[----:B------:R-:W-:Y:S05]  /*08d0*/  BSYNC.RECONVERGENT B0 ;  /* 0x0000000000007941 */ /* 0x000fea0003800200 */
.L_x_10:
[----:B------:R-:W-:Y:S01]  /*08e0*/  BSSY.RECONVERGENT B0, `(.L_x_12) ;  /* 0x0000009000007945 */ /* 0x000fe20003800200 */
[----:B------:R-:W-:-:S07]  /*08f0*/  IMAD.MOV.U32 R0, RZ, RZ, RZ ;  /* 0x000000ffff007224 */ /* 0x000fce00078e00ff */
.L_x_13:
[----:B------:R-:W-:-:S06]  /*0900*/  IMAD.IADD R4, R0, 0x1, R16 ;  /* 0x0000000100047824 */ /* 0x000fcc00078e0210 */
[----:B------:R-:W2:Y:S01]  /*0910*/  LDL.U8 R4, [R4] ;  /* 0x0000000004047983 */ /* 0x000ea20000100000 */
[----:B------:R-:W-:Y:S01]  /*0920*/  IADD3 R5, PT, PT, R1, R0, RZ ;  /* 0x0000000001057210 */ /* 0x000fe20007ffe0ff */
[----:B------:R-:W-:-:S04]  /*0930*/  VIADD R0, R0, 0x1 ;  /* 0x0000000100007836 */ /* 0x000fc80000000000 */
[----:B--2---:R0:W-:Y:S01]  /*0940*/  STL.U8 [R5], R4 ;  /* 0x0000000405007387 */ /* 0x0041e20000100000 */
[----:B------:R-:W-:-:S13]  /*0950*/  ISETP.NE.AND P0, PT, R4, RZ, PT ;  /* 0x000000ff0400720c */ /* 0x000fda0003f05270 */
[----:B0-----:R-:W-:Y:S05]  /*0960*/  @P0 BRA `(.L_x_13) ;  /* 0xfffffffc00e40947 */ /* 0x001fea000383ffff */
[----:B------:R-:W-:Y:S05]  /*0970*/  BSYNC.RECONVERGENT B0 ;  /* 0x0000000000007941 */ /* 0x000fea0003800200 */
.L_x_12:
[----:B------:R-:W-:Y:S01]  /*0980*/  R2UR UR4, R28 ;  /* 0x000000001c0472ca */ /* 0x000fe200000e0000 */
[----:B------:R-:W-:Y:S01]  /*0990*/  IMAD.MOV.U32 R12, RZ, RZ, R26 ;  /* 0x000000ffff0c7224 */ /* 0x000fe200078e001a */
[----:B------:R-:W-:Y:S01]  /*09a0*/  R2UR UR5, R29 ;  /* 0x000000001d0572ca */ /* 0x000fe200000e0000 */
[----:B------:R-:W-:-:S12]  /*09b0*/  IMAD.MOV.U32 R13, RZ, RZ, R27 ;  /* 0x000000ffff0d7224 */ /* 0x000fd800078e001b */
        /* <DEDUP_REMOVED lines=20> */
.L_x_14:
[----:B------:R-:W-:Y:S01]  /*0b00*/  BSSY.RECONVERGENT B0, `(.L_x_15) ;  /* 0x0000009000007945 */ /* 0x000fe20003800200 */
[----:B------:R-:W-:Y:S02]  /*0b10*/  IMAD.MOV.U32 R4, RZ, RZ, R16 ;  /* 0x000000ffff047224 */ /* 0x000fe400078e0010 */
[----:B------:R-:W-:-:S07]  /*0b20*/  IMAD.MOV.U32 R0, RZ, RZ, R18 ;  /* 0x000000ffff007224 */ /* 0x000fce00078e0012 */
.L_x_16:
[----:B------:R0:W2:Y:S02]  /*0b30*/  LDL.U8 R3, [R4] ;  /* 0x0000000004037983 */ /* 0x0000a40000100000 */
[----:B0-----:R-:W-:Y:S01]  /*0b40*/  VIADD R4, R4, 0x1 ;  /* 0x0000000104047836 */ /* 0x001fe20000000000 */
[----:B--2---:R-:W-:Y:S02]  /*0b50*/  ISETP.NE.AND P0, PT, R3, RZ, PT ;  /* 0x000000ff0300720c */ /* 0x004fe40003f05270 */
[----:B------:R-:W-:Y:S01]  /*0b60*/  MOV R3, R0 ;  /* 0x0000000000037202 */ /* 0x000fe20000000f00 */
[----:B------:R-:W-:-:S10]  /*0b70*/  VIADD R0, R0, 0x1 ;  /* 0x0000000100007836 */ /* 0x000fd40000000000 */
[----:B------:R-:W-:Y:S05]  /*0b80*/  @P0 BRA `(.L_x_16) ;  /* 0xfffffffc00e80947 */ /* 0x000fea000383ffff */
[----:B------:R-:W-:Y:S05]  /*0b90*/  BSYNC.RECONVERGENT B0 ;  /* 0x0000000000007941 */ /* 0x000fea0003800200 */
.L_x_15:
[----:B------:R-:W-:Y:S01]  /*0ba0*/  BSSY.RECONVERGENT B0, `(.L_x_17) ;  /* 0x0000009000007945 */ /* 0x000fe20003800200 */
[----:B------:R-:W-:-:S07]  /*0bb0*/  IMAD.MOV.U32 R0, RZ, RZ, RZ ;  /* 0x000000ffff007224 */ /* 0x000fce00078e00ff */
.L_x_18:
        /* <DEDUP_REMOVED lines=8> */
.L_x_17:
[----:B------:R-:W-:Y:S01]  /*0c40*/  R2UR UR4, R28 ;  /* 0x000000001c0472ca */ /* 0x000fe200000e0000 */
[----:B------:R-:W-:Y:S01]  /*0c50*/  IMAD.MOV.U32 R12, RZ, RZ, R26 ;  /* 0x000000ffff0c7224 */ /* 0x000fe200078e001a */
[----:B------:R-:W-:Y:S02]  /*0c60*/  R2UR UR5, R29 ;  /* 0x000000001d0572ca */ /* 0x000fe400000e0000 */
[----:B------:R-:W-:-:S11]  /*0c70*/  MOV R13, R27 ;  /* 0x0000001b000d7202 */ /* 0x000fd60000000f00 */
[----:B------:R-:W2:Y:S01]  /*0c80*/  LDG.E.U8 R0, desc[UR4][R12.64+0x2] ;  /* 0x000002040c007981 */ /* 0x000ea2000c1e1100 */
[----:B------:R-:W-:Y:S01]  /*0c90*/  IADD3 R3, PT, PT, R1, R3, -R18 ;  /* 0x0000000301037210 */ /* 0x000fe20007ffe812 */
[----:B------:R-:W-:Y:S02]  /*0ca0*/  HFMA2 R21, -RZ, RZ, 0, 0 ;  /* 0x00000000ff157431 */ /* 0x000fe400000001ff */
[----:B------:R-:W-:Y:S01]  /*0cb0*/  IMAD.MOV.U32 R4, RZ, RZ, R26 ;  /* 0x000000ffff047224 */ /* 0x000fe200078e001a */
[----:B------:R-:W-:Y:S01]  /*0cc0*/  MOV R7, R17 ;  /* 0x0000001100077202 */ /* 0x000fe20000000f00 */
[----:B------:R-:W-:Y:S01]  /*0cd0*/  IMAD.MOV.U32 R5, RZ, RZ, R27 ;  /* 0x000000ffff057224 */ /* 0x000fe200078e001b */
[----:B------:R0:W-:Y:S01]  /*0ce0*/  STL.U8 [R3+0x1], RZ ;  /* 0x000001ff03007387 */ /* 0x0001e20000100000 */
[----:B------:R-:W-:Y:S01]  /*0cf0*/  IMAD.MOV.U32 R6, RZ, RZ, R19 ;  /* 0x000000ffff067224 */ /* 0x000fe200078e0013 */
[----:B------:R-:W-:Y:S01]  /*0d00*/  MOV R20, 0xd60 ;  /* 0x00000d6000147802 */ /* 0x000fe20000000f00 */
[----:B------:R-:W-:-:S02]  /*0d10*/  IMAD.MOV.U32 R8, RZ, RZ, R2 ;  /* 0x000000ffff087224 */ /* 0x000fc400078e0002 */
[----:B------:R-:W-:Y:S02]  /*0d20*/  IMAD.MOV.U32 R10, RZ, RZ, R24 ;  /* 0x000000ffff0a7224 */ /* 0x000fe400078e0018 */
[----:B------:R-:W-:Y:S01]  /*0d30*/  IMAD.MOV.U32 R11, RZ, RZ, R25 ;  /* 0x000000ffff0b7224 */ /* 0x000fe200078e0019 */
[----:B--2---:R0:W-:Y:S06]  /*0d40*/  STL.U8 [R3], R0 ;  /* 0x0000000003007387 */ /* 0x0041ec0000100000 */
[----:B0-----:R-:W-:Y:S05]  /*0d50*/  CALL.REL.NOINC `($_Z8permuteKPcS_iS_$_Z11permuteKRecPcS_iiS_) ;  /* 0xfffffff4007c7944 */ /* 0x001fea0003c3ffff */
[----:B------:R-:W-:Y:S01]  /*0d60*/  MOV R0, 0x0 ;  /* 0x0000000000007802 */ /* 0x000fe20000000f00 */
[----:B------:R-:W-:Y:S02]  /*0d70*/  IMAD.MOV.U32 R4, RZ, RZ, R19 ;  /* 0x000000ffff047224 */ /* 0x000fe400078e0013 */
[----:B------:R-:W-:Y:S01]  /*0d80*/  IMAD.MOV.U32 R5, RZ, RZ, R17 ;  /* 0x000000ffff057224 */ /* 0x000fe200078e0011 */
[----:B------:R0:W1:Y:S06]  /*0d90*/  LDC.64 R6, c[0x4][R0] ;  /* 0x0100000000067b82 */ /* 0x00006c0000000a00 */
[----:B------:R-:W-:-:S07]  /*0da0*/  LEPC R20, `(.L_x_19) ;  /* 0x000000001014794e */ /* 0x000fce0000000000 */
[----:B01----:R-:W-:Y:S05]  /*0db0*/  CALL.ABS.NOINC R6 ;  /* 0x0000000006007343 */ /* 0x003fea0003c00000 */
.L_x_19:
[----:B------:R-:W-:Y:S01]  /*0dc0*/  BSSY.RECONVERGENT B0, `(.L_x_20) ;  /* 0x0000009000007945 */ /* 0x000fe20003800200 */
[----:B------:R-:W-:Y:S01]  /*0dd0*/  IMAD.MOV.U32 R4, RZ, RZ, R16 ;  /* 0x000000ffff047224 */ /* 0x000fe200078e0010 */
[----:B------:R-:W-:-:S07]  /*0de0*/  MOV R0, R18 ;  /* 0x0000001200007202 */ /* 0x000fce0000000f00 */
.L_x_21:
[----:B------:R0:W2:Y:S02]  /*0df0*/  LDL.U8 R3, [R4] ;  /* 0x0000000004037983 */ /* 0x0000a40000100000 */
[----:B0-----:R-:W-:Y:S01]  /*0e00*/  VIADD R4, R4, 0x1 ;  /* 0x0000000104047836 */ /* 0x001fe20000000000 */
[----:B--2---:R-:W-:Y:S01]  /*0e10*/  ISETP.NE.AND P0, PT, R3, RZ, PT ;  /* 0x000000ff0300720c */ /* 0x004fe20003f05270 */
[----:B------:R-:W-:Y:S02]  /*0e20*/  IMAD.MOV.U32 R3, RZ, RZ, R0 ;  /* 0x000000ffff037224 */ /* 0x000fe400078e0000 */
[----:B------:R-:W-:-:S10]  /*0e30*/  VIADD R0, R0, 0x1 ;  /* 0x0000000100007836 */ /* 0x000fd40000000000 */
[----:B------:R-:W-:Y:S05]  /*0e40*/  @P0 BRA `(.L_x_21) ;  /* 0xfffffffc00e80947 */ /* 0x000fea000383ffff */
[----:B------:R-:W-:Y:S05]  /*0e50*/  BSYNC.RECONVERGENT B0 ;  /* 0x0000000000007941 */ /* 0x000fea0003800200 */
.L_x_20:
[----:B------:R-:W-:Y:S01]  /*0e60*/  HFMA2 R0, -RZ, RZ, 0, 0 ;  /* 0x00000000ff007431 */ /* 0x000fe200000001ff */
[----:B------:R-:W-:Y:S06]  /*0e70*/  BSSY.RECONVERGENT B0, `(.L_x_22) ;  /* 0x0000008000007945 */ /* 0x000fec0003800200 */
.L_x_23:
[----:B------:R-:W-:-:S06]  /*0e80*/  IMAD.IADD R4, R0, 0x1, R16 ;  /* 0x0000000100047824 */ /* 0x000fcc00078e0210 */
[----:B------:R-:W2:Y:S01]  /*0e90*/  LDL.U8 R4, [R4] ;  /* 0x0000000004047983 */ /* 0x000ea20000100000 */
[----:B------:R-:W-:Y:S02]  /*0ea0*/  IMAD.IADD R5, R1, 0x1, R0 ;  /* 0x0000000101057824 */ /* 0x000fe400078e0200 */
[----:B------:R-:W-:-:S03]  /*0eb0*/  VIADD R0, R0, 0x1 ;  /* 0x0000000100007836 */ /* 0x000fc60000000000 */
[----:B--2---:R0:W-:Y:S01]  /*0ec0*/  STL.U8 [R5], R4 ;  /* 0x0000000405007387 */ /* 0x0041e20000100000 */
[----:B------:R-:W-:-:S13]  /*0ed0*/  ISETP.NE.AND P0, PT, R4, RZ, PT ;  /* 0x000000ff0400720c */ /* 0x000fda0003f05270 */
[----:B0-----:R-:W-:Y:S05]  /*0ee0*/  @P0 BRA `(.L_x_23) ;  /* 0xfffffffc00e40947 */ /* 0x001fea000383ffff */
[----:B------:R-:W-:Y:S05]  /*0ef0*/  BSYNC.RECONVERGENT B0 ;  /* 0x0000000000007941 */ /* 0x000fea0003800200 */
.L_x_22:
[----:B------:R-:W-:Y:S01]  /*0f00*/  R2UR UR4, R28 ;  /* 0x000000001c0472ca */ /* 0x000fe200000e0000 */
[----:B------:R-:W-:Y:S01]  /*0f10*/  IMAD.MOV.U32 R13, RZ, RZ, R27 ;  /* 0x000000ffff0d7224 */ /* 0x000fe200078e001b */
[----:B------:R-:W-:Y:S02]  /*0f20*/  R2UR UR5, R29 ;  /* 0x000000001d0572ca */ /* 0x000fe400000e0000 */
[----:B------:R-:W-:-:S11]  /*0f30*/  MOV R12, R26 ;  /* 0x0000001a000c7202 */ /* 0x000fd60000000f00 */
        /* <DEDUP_REMOVED lines=20> */
.L_x_24:
[----:B------:R-:W-:Y:S01]  /*1080*/  BSSY.RECONVERGENT B0, `(.L_x_25) ;  /* 0x0000009000007945 */ /* 0x000fe20003800200 */
[----:B------:R-:W-:Y:S01]  /*1090*/  MOV R4, R16 ;  /* 0x0000001000047202 */ /* 0x000fe20000000f00 */
[----:B------:R-:W-:-:S07]  /*10a0*/  IMAD.MOV.U32 R0, RZ, RZ, R18 ;  /* 0x000000ffff007224 */ /* 0x000fce00078e0012 */
.L_x_26:
[----:B------:R0:W2:Y:S02]  /*10b0*/  LDL.U8 R3, [R4] ;  /* 0x0000000004037983 */ /* 0x0000a40000100000 */
[----:B0-----:R-:W-:Y:S02]  /*10c0*/  IADD3 R4, PT, PT, R4, 0x1, RZ ;  /* 0x0000000104047810 */ /* 0x001fe40007ffe0ff */
[----:B--2---:R-:W-:Y:S01]  /*10d0*/  ISETP.NE.AND P0, PT, R3, RZ, PT ;  /* 0x000000ff0300720c */ /* 0x004fe20003f05270 */
[----:B------:R-:W-:Y:S02]  /*10e0*/  IMAD.MOV.U32 R3, RZ, RZ, R0 ;  /* 0x000000ffff037224 */ /* 0x000fe400078e0000 */
[----:B------:R-:W-:-:S10]  /*10f0*/  VIADD R0, R0, 0x1 ;  /* 0x0000000100007836 */ /* 0x000fd40000000000 */
[----:B------:R-:W-:Y:S05]  /*1100*/  @P0 BRA `(.L_x_26) ;  /* 0xfffffffc00e80947 */ /* 0x000fea000383ffff */
[----:B------:R-:W-:Y:S05]  /*1110*/  BSYNC.RECONVERGENT B0 ;  /* 0x0000000000007941 */ /* 0x000fea0003800200 */
.L_x_25:
[----:B------:R-:W-:Y:S01]  /*1120*/  BSSY.RECONVERGENT B0, `(.L_x_27) ;  /* 0x0000009000007945 */ /* 0x000fe20003800200 */
[----:B------:R-:W-:-:S07]  /*1130*/  IMAD.MOV.U32 R0, RZ, RZ, RZ ;  /* 0x000000ffff007224 */ /* 0x000fce00078e00ff */
.L_x_28:
[----:B------:R-:W-:-:S06]  /*1140*/  IMAD.IADD R4, R0, 0x1, R16 ;  /* 0x0000000100047824 */ /* 0x000fcc00078e0210 */
[----:B------:R-:W2:Y:S01]  /*1150*/  LDL.U8 R4, [R4] ;  /* 0x0000000004047983 */ /* 0x000ea20000100000 */
[----:B------:R-:W-:Y:S01]  /*1160*/  IMAD.IADD R5, R1, 0x1, R0 ;  /* 0x0000000101057824 */ /* 0x000fe200078e0200 */
[----:B------:R-:W-:-:S04]  /*1170*/  IADD3 R0, PT, PT, R0, 0x1, RZ ;  /* 0x0000000100007810 */ /* 0x000fc80007ffe0ff */
[----:B--2---:R0:W-:Y:S01]  /*1180*/  STL.U8 [R5], R4 ;  /* 0x0000000405007387 */ /* 0x0041e20000100000 */
[----:B------:R-:W-:-:S13]  /*1190*/  ISETP.NE.AND P0, PT, R4, RZ, PT ;  /* 0x000000ff0400720c */ /* 0x000fda0003f05270 */
[----:B0-----:R-:W-:Y:S05]  /*11a0*/  @P0 BRA `(.L_x_28) ;  /* 0xfffffffc00e40947 */ /* 0x001fea000383ffff */
[----:B------:R-:W-:Y:S05]  /*11b0*/  BSYNC.RECONVERGENT B0 ;  /* 0x0000000000007941 */ /* 0x000fea0003800200 */
.L_x_27:
        /* <DEDUP_REMOVED lines=24> */
.L_x_29:
[----:B------:R-:W-:Y:S01]  /*1340*/  BSSY.RECONVERGENT B0, `(.L_x_30) ;  /* 0x0000009000007945 */ /* 0x000fe20003800200 */
[----:B------:R-:W-:Y:S02]  /*1350*/  IMAD.MOV.U32 R4, RZ, RZ, R16 ;  /* 0x000000ffff047224 */ /* 0x000fe400078e0010 */
[----:B------:R-:W-:-:S07]  /*1360*/  IMAD.MOV.U32 R0, RZ, RZ, R18 ;  /* 0x000000ffff007224 */ /* 0x000fce00078e0012 */
.L_x_31:
[----:B------:R0:W2:Y:S02]  /*1370*/  LDL.U8 R3, [R4] ;  /* 0x0000000004037983 */ /* 0x0000a40000100000 */
[----:B0-----:R-:W-:Y:S01]  /*1380*/  VIADD R4, R4, 0x1 ;  /* 0x0000000104047836 */ /* 0x001fe20000000000 */
[----:B--2---:R-:W-:Y:S01]  /*1390*/  ISETP.NE.AND P0, PT, R3, RZ, PT ;  /* 0x000000ff0300720c */ /* 0x004fe20003f05270 */
[----:B------:R-:W-:Y:S01]  /*13a0*/  IMAD.MOV.U32 R3, RZ, RZ, R0 ;  /* 0x000000ffff037224 */ /* 0x000fe200078e0000 */
[----:B------:R-:W-:-:S11]  /*13b0*/  IADD3 R0, PT, PT, R0, 0x1, RZ ;  /* 0x0000000100007810 */ /* 0x000fd60007ffe0ff */
[----:B------:R-:W-:Y:S05]  /*13c0*/  @P0 BRA `(.L_x_31) ;  /* 0xfffffffc00e80947 */ /* 0x000fea000383ffff */
[----:B------:R-:W-:Y:S05]  /*13d0*/  BSYNC.RECONVERGENT B0 ;  /* 0x0000000000007941 */ /* 0x000fea0003800200 */
.L_x_30:
[----:B------:R-:W-:Y:S01]  /*13e0*/  BSSY.RECONVERGENT B0, `(.L_x_32) ;  /* 0x0000009000007945 */ /* 0x000fe20003800200 */
[----:B------:R-:W-:-:S07]  /*13f0*/  IMAD.MOV.U32 R0, RZ, RZ, RZ ;  /* 0x000000ffff007224 */ /* 0x000fce00078e00ff */
.L_x_33:
        /* <DEDUP_REMOVED lines=8> */
.L_x_32:
        /* <DEDUP_REMOVED lines=24> */
.L_x_34:
[----:B------:R-:W-:Y:S01]  /*1600*/  BSSY.RECONVERGENT B0, `(.L_x_35) ;  /* 0x0000009000007945 */ /* 0x000fe20003800200 */
[----:B------:R-:W-:Y:S02]  /*1610*/  IMAD.MOV.U32 R4, RZ, RZ, R16 ;  /* 0x000000ffff047224 */ /* 0x000fe400078e0010 */
[----:B------:R-:W-:-:S07]  /*1620*/  IMAD.MOV.U32 R0, RZ, RZ, R18 ;  /* 0x000000ffff007224 */ /* 0x000fce00078e0012 */
.L_x_36:
[----:B------:R0:W2:Y:S02]  /*1630*/  LDL.U8 R3, [R4] ;  /* 0x0000000004037983 */ /* 0x0000a40000100000 */
[----:B0-----:R-:W-:Y:S01]  /*1640*/  VIADD R4, R4, 0x1 ;  /* 0x0000000104047836 */ /* 0x001fe20000000000 */
[----:B--2---:R-:W-:Y:S02]  /*1650*/  ISETP.NE.AND P0, PT, R3, RZ, PT ;  /* 0x000000ff0300720c */ /* 0x004fe40003f05270 */
[----:B------:R-:W-:Y:S01]  /*1660*/  MOV R3, R0 ;  /* 0x0000000000037202 */ /* 0x000fe20000000f00 */
[----:B------:R-:W-:-:S10]  /*1670*/  VIADD R0, R0, 0x1 ;  /* 0x0000000100007836 */ /* 0x000fd40000000000 */
[----:B------:R-:W-:Y:S05]  /*1680*/  @P0 BRA `(.L_x_36) ;  /* 0xfffffffc00e80947 */ /* 0x000fea000383ffff */
[----:B------:R-:W-:Y:S05]  /*1690*/  BSYNC.RECONVERGENT B0 ;  /* 0x0000000000007941 */ /* 0x000fea0003800200 */
.L_x_35:
[----:B------:R-:W-:Y:S01]  /*16a0*/  BSSY.RECONVERGENT B0, `(.L_x_37) ;  /* 0x0000009000007945 */ /* 0x000fe20003800200 */
[----:B------:R-:W-:-:S07]  /*16b0*/  IMAD.MOV.U32 R0, RZ, RZ, RZ ;  /* 0x000000ffff007224 */ /* 0x000fce00078e00ff */
.L_x_38:
        /* <DEDUP_REMOVED lines=8> */
.L_x_37:
        /* <DEDUP_REMOVED lines=24> */
.L_x_39:
[----:B------:R-:W-:Y:S01]  /*18c0*/  BSSY.RECONVERGENT B0, `(.L_x_40) ;  /* 0x0000009000007945 */ /* 0x000fe20003800200 */
[----:B------:R-:W-:Y:S01]  /*18d0*/  IMAD.MOV.U32 R4, RZ, RZ, R16 ;  /* 0x000000ffff047224 */ /* 0x000fe200078e0010 */
[----:B------:R-:W-:-:S07]  /*18e0*/  MOV R0, R18 ;  /* 0x0000001200007202 */ /* 0x000fce0000000f00 */
.L_x_41:
[----:B------:R0:W2:Y:S02]  /*18f0*/  LDL.U8 R3, [R4] ;  /* 0x0000000004037983 */ /* 0x0000a40000100000 */
[----:B0-----:R-:W-:Y:S01]  /*1900*/  VIADD R4, R4, 0x1 ;  /* 0x0000000104047836 */ /* 0x001fe20000000000 */
[----:B--2---:R-:W-:Y:S01]  /*1910*/  ISETP.NE.AND P0, PT, R3, RZ, PT ;  /* 0x000000ff0300720c */ /* 0x004fe20003f05270 */
[----:B------:R-:W-:Y:S02]  /*1920*/  IMAD.MOV.U32 R3, RZ, RZ, R0 ;  /* 0x000000ffff037224 */ /* 0x000fe400078e0000 */
[----:B------:R-:W-:-:S10]  /*1930*/  VIADD R0, R0, 0x1 ;  /* 0x0000000100007836 */ /* 0x000fd40000000000 */
[----:B------:R-:W-:Y:S05]  /*1940*/  @P0 BRA `(.L_x_41) ;  /* 0xfffffffc00e80947 */ /* 0x000fea000383ffff */
[----:B------:R-:W-:Y:S05]  /*1950*/  BSYNC.RECONVERGENT B0 ;  /* 0x0000000000007941 */ /* 0x000fea0003800200 */
.L_x_40:
[----:B------:R-:W-:Y:S01]  /*1960*/  HFMA2 R0, -RZ, RZ, 0, 0 ;  /* 0x00000000ff007431 */ /* 0x000fe200000001ff */
[----:B------:R-:W-:Y:S06]  /*1970*/  BSSY.RECONVERGENT B0, `(.L_x_42) ;  /* 0x0000008000007945 */ /* 0x000fec0003800200 */
.L_x_43:
        /* <DEDUP_REMOVED lines=8> */
.L_x_42:
        /* <DEDUP_REMOVED lines=24> */
.L_x_44:
[----:B------:R-:W-:Y:S01]  /*1b80*/  BSSY.RECONVERGENT B0, `(.L_x_45) ;  /* 0x0000009000007945 */ /* 0x000fe20003800200 */
[----:B------:R-:W-:Y:S01]  /*1b90*/  MOV R4, R16 ;  /* 0x0000001000047202 */ /* 0x000fe20000000f00 */
[----:B------:R-:W-:-:S07]  /*1ba0*/  IMAD.MOV.U32 R0, RZ, RZ, R18 ;  /* 0x000000ffff007224 */ /* 0x000fce00078e0012 */
.L_x_46:
[----:B------:R0:W2:Y:S02]  /*1bb0*/  LDL.U8 R3, [R4] ;  /* 0x0000000004037983 */ /* 0x0000a40000100000 */
[----:B0-----:R-:W-:Y:S02]  /*1bc0*/  IADD3 R4, PT, PT, R4, 0x1, RZ ;  /* 0x0000000104047810 */ /* 0x001fe40007ffe0ff */
[----:B--2---:R-:W-:Y:S01]  /*1bd0*/  ISETP.NE.AND P0, PT, R3, RZ, PT ;  /* 0x000000ff0300720c */ /* 0x004fe20003f05270 */
[----:B------:R-:W-:Y:S02]  /*1be0*/  IMAD.MOV.U32 R3, RZ, RZ, R0 ;  /* 0x000000ffff037224 */ /* 0x000fe400078e0000 */
[----:B------:R-:W-:-:S10]  /*1bf0*/  VIADD R0, R0, 0x1 ;  /* 0x0000000100007836 */ /* 0x000fd40000000000 */
[----:B------:R-:W-:Y:S05]  /*1c00*/  @P0 BRA `(.L_x_46) ;  /* 0xfffffffc00e80947 */ /* 0x000fea000383ffff */
[----:B------:R-:W-:Y:S05]  /*1c10*/  BSYNC.RECONVERGENT B0 ;  /* 0x0000000000007941 */ /* 0x000fea0003800200 */
.L_x_45:
[----:B------:R-:W-:Y:S01]  /*1c20*/  BSSY.RECONVERGENT B0, `(.L_x_47) ;  /* 0x0000009000007945 */ /* 0x000fe20003800200 */
[----:B------:R-:W-:-:S07]  /*1c30*/  IMAD.MOV.U32 R0, RZ, RZ, RZ ;  /* 0x000000ffff007224 */ /* 0x000fce00078e00ff */
.L_x_48:
        /* <DEDUP_REMOVED lines=8> */
.L_x_47:
        /* <DEDUP_REMOVED lines=24> */
.L_x_49:
[----:B------:R-:W-:Y:S01]  /*1e40*/  BSSY.RECONVERGENT B0, `(.L_x_50) ;  /* 0x0000009000007945 */ /* 0x000fe20003800200 */
[----:B------:R-:W-:Y:S02]  /*1e50*/  IMAD.MOV.U32 R4, RZ, RZ, R16 ;  /* 0x000000ffff047224 */ /* 0x000fe400078e0010 */
[----:B------:R-:W-:-:S07]  /*1e60*/  IMAD.MOV.U32 R0, RZ, RZ, R18 ;  /* 0x000000ffff007224 */ /* 0x000fce00078e0012 */
.L_x_51:
[----:B------:R0:W2:Y:S02]  /*1e70*/  LDL.U8 R3, [R4] ;  /* 0x0000000004037983 */ /* 0x0000a40000100000 */
[----:B0-----:R-:W-:Y:S01]  /*1e80*/  VIADD R4, R4, 0x1 ;  /* 0x0000000104047836 */ /* 0x001fe20000000000 */
[----:B--2---:R-:W-:Y:S01]  /*1e90*/  ISETP.NE.AND P0, PT, R3, RZ, PT ;  /* 0x000000ff0300720c */ /* 0x004fe20003f05270 */
[----:B------:R-:W-:Y:S01]  /*1ea0*/  IMAD.MOV.U32 R3, RZ, RZ, R0 ;  /* 0x000000ffff037224 */ /* 0x000fe200078e0000 */
[----:B------:R-:W-:-:S11]  /*1eb0*/  IADD3 R0, PT, PT, R0, 0x1, RZ ;  /* 0x0000000100007810 */ /* 0x000fd60007ffe0ff */
[----:B------:R-:W-:Y:S05]  /*1ec0*/  @P0 BRA `(.L_x_51) ;  /* 0xfffffffc00e80947 */ /* 0x000fea000383ffff */
[----:B------:R-:W-:Y:S05]  /*1ed0*/  BSYNC.RECONVERGENT B0 ;  /* 0x0000000000007941 */ /* 0x000fea0003800200 */
.L_x_50:
[----:B------:R-:W-:Y:S01]  /*1ee0*/  BSSY.RECONVERGENT B0, `(.L_x_52) ;  /* 0x0000009000007945 */ /* 0x000fe20003800200 */
[----:B------:R-:W-:-:S07]  /*1ef0*/  IMAD.MOV.U32 R0, RZ, RZ, RZ ;  /* 0x000000ffff007224 */ /* 0x000fce00078e00ff */
.L_x_53:
        /* <DEDUP_REMOVED lines=8> */
.L_x_52:
        /* <DEDUP_REMOVED lines=24> */
.L_x_54:
[----:B------:R-:W-:Y:S01]  /*2100*/  BSSY.RECONVERGENT B0, `(.L_x_55) ;  /* 0x0000009000007945 */ /* 0x000fe20003800200 */
[----:B------:R-:W-:Y:S02]  /*2110*/  IMAD.MOV.U32 R4, RZ, RZ, R16 ;  /* 0x000000ffff047224 */ /* 0x000fe400078e0010 */
[----:B------:R-:W-:-:S07]  /*2120*/  IMAD.MOV.U32 R0, RZ, RZ, R18 ;  /* 0x000000ffff007224 */ /* 0x000fce00078e0012 */
.L_x_56:
[----:B------:R0:W2:Y:S02]  /*2130*/  LDL.U8 R3, [R4] ;  /* 0x0000000004037983 */ /* 0x0000a40000100000 */
[----:B0-----:R-:W-:Y:S01]  /*2140*/  VIADD R4, R4, 0x1 ;  /* 0x0000000104047836 */ /* 0x001fe20000000000 */
[----:B--2---:R-:W-:Y:S02]  /*2150*/  ISETP.NE.AND P0, PT, R3, RZ, PT ;  /* 0x000000ff0300720c */ /* 0x004fe40003f05270 */
[----:B------:R-:W-:Y:S01]  /*2160*/  MOV R3, R0 ;  /* 0x0000000000037202 */ /* 0x000fe20000000f00 */
[----:B------:R-:W-:-:S10]  /*2170*/  VIADD R0, R0, 0x1 ;  /* 0x0000000100007836 */ /* 0x000fd40000000000 */
[----:B------:R-:W-:Y:S05]  /*2180*/  @P0 BRA `(.L_x_56) ;  /* 0xfffffffc00e80947 */ /* 0x000fea000383ffff */
[----:B------:R-:W-:Y:S05]  /*2190*/  BSYNC.RECONVERGENT B0 ;  /* 0x0000000000007941 */ /* 0x000fea0003800200 */
.L_x_55:
[----:B------:R-:W-:Y:S01]  /*21a0*/  BSSY.RECONVERGENT B0, `(.L_x_57) ;  /* 0x0000009000007945 */ /* 0x000fe20003800200 */
[----:B------:R-:W-:-:S07]  /*21b0*/  IMAD.MOV.U32 R0, RZ, RZ, RZ ;  /* 0x000000ffff007224 */ /* 0x000fce00078e00ff */
.L_x_58:
        /* <DEDUP_REMOVED lines=8> */
.L_x_57:
        /* <DEDUP_REMOVED lines=24> */
.L_x_59:
[----:B------:R-:W-:Y:S01]  /*23c0*/  BSSY.RECONVERGENT B0, `(.L_x_60) ;  /* 0x0000009000007945 */ /* 0x000fe20003800200 */
[----:B------:R-:W-:Y:S01]  /*23d0*/  IMAD.MOV.U32 R4, RZ, RZ, R16 ;  /* 0x000000ffff047224 */ /* 0x000fe200078e0010 */
[----:B------:R-:W-:-:S07]  /*23e0*/  MOV R0, R18 ;  /* 0x0000001200007202 */ /* 0x000fce0000000f00 */
.L_x_61:
[----:B------:R0:W2:Y:S02]  /*23f0*/  LDL.U8 R3, [R4] ;  /* 0x0000000004037983 */ /* 0x0000a40000100000 */
[----:B0-----:R-:W-:Y:S02]  /*2400*/  IADD3 R4, PT, PT, R4, 0x1, RZ ;  /* 0x0000000104047810 */ /* 0x001fe40007ffe0ff */
[----:B--2---:R-:W-:Y:S01]  /*2410*/  ISETP.NE.AND P0, PT, R3, RZ, PT ;  /* 0x000000ff0300720c */ /* 0x004fe20003f05270 */
[----:B------:R-:W-:Y:S02]  /*2420*/  IMAD.MOV.U32 R3, RZ, RZ, R0 ;  /* 0x000000ffff037224 */ /* 0x000fe400078e0000 */
[----:B------:R-:W-:-:S10]  /*2430*/  VIADD R0, R0, 0x1 ;  /* 0x0000000100007836 */ /* 0x000fd40000000000 */
[----:B------:R-:W-:Y:S05]  /*2440*/  @P0 BRA `(.L_x_61) ;  /* 0xfffffffc00e80947 */ /* 0x000fea000383ffff */
[----:B------:R-:W-:Y:S05]  /*2450*/  BSYNC.RECONVERGENT B0 ;  /* 0x0000000000007941 */ /* 0x000fea0003800200 */
.L_x_60:
[----:B------:R-:W-:Y:S01]  /*2460*/  BSSY.RECONVERGENT B0, `(.L_x_62) ;  /* 0x0000009000007945 */ /* 0x000fe20003800200 */
[----:B------:R-:W-:-:S07]  /*2470*/  IMAD.MOV.U32 R0, RZ, RZ, RZ ;  /* 0x000000ffff007224 */ /* 0x000fce00078e00ff */
.L_x_63:
        /* <DEDUP_REMOVED lines=8> */
.L_x_62:
        /* <DEDUP_REMOVED lines=24> */
.L_x_64:
[----:B------:R-:W-:Y:S01]  /*2680*/  BSSY.RECONVERGENT B0, `(.L_x_65) ;  /* 0x0000009000007945 */ /* 0x000fe20003800200 */
[----:B------:R-:W-:Y:S01]  /*2690*/  IMAD.MOV.U32 R4, RZ, RZ, R16 ;  /* 0x000000ffff047224 */ /* 0x000fe200078e0010 */
[----:B------:R-:W-:-:S07]  /*26a0*/  MOV R0, R18 ;  /* 0x0000001200007202 */ /* 0x000fce0000000f00 */
.L_x_66:
[----:B------:R0:W2:Y:S02]  /*26b0*/  LDL.U8 R3, [R4] ;  /* 0x0000000004037983 */ /* 0x0000a40000100000 */
[----:B0-----:R-:W-:Y:S02]  /*26c0*/  IADD3 R4, PT, PT, R4, 0x1, RZ ;  /* 0x0000000104047810 */ /* 0x001fe40007ffe0ff */
[----:B--2---:R-:W-:Y:S01]  /*26d0*/  ISETP.NE.AND P0, PT, R3, RZ, PT ;  /* 0x000000ff0300720c */ /* 0x004fe20003f05270 */
[----:B------:R-:W-:Y:S02]  /*26e0*/  IMAD.MOV.U32 R3, RZ, RZ, R0 ;  /* 0x000000ffff037224 */ /* 0x000fe400078e0000 */
[----:B------:R-:W-:-:S10]  /*26f0*/  VIADD R0, R0, 0x1 ;  /* 0x0000000100007836 */ /* 0x000fd40000000000 */
[----:B------:R-:W-:Y:S05]  /*2700*/  @P0 BRA `(.L_x_66) ;  /* 0xfffffffc00e80947 */ /* 0x000fea000383ffff */
[----:B------:R-:W-:Y:S05]  /*2710*/  BSYNC.RECONVERGENT B0 ;  /* 0x0000000000007941 */ /* 0x000fea0003800200 */
.L_x_65:
[----:B------:R-:W-:Y:S01]  /*2720*/  BSSY.RECONVERGENT B0, `(.L_x_67) ;  /* 0x0000009000007945 */ /* 0x000fe20003800200 */
[----:B------:R-:W-:-:S07]  /*2730*/  IMAD.MOV.U32 R0, RZ, RZ, RZ ;  /* 0x000000ffff007224 */ /* 0x000fce00078e00ff */
.L_x_68:
        /* <DEDUP_REMOVED lines=8> */
.L_x_67:
        /* <DEDUP_REMOVED lines=24> */
.L_x_69:
[----:B------:R-:W-:Y:S01]  /*2940*/  BSSY.RECONVERGENT B0, `(.L_x_70) ;  /* 0x0000009000007945 */ /* 0x000fe20003800200 */
[----:B------:R-:W-:Y:S01]  /*2950*/  IMAD.MOV.U32 R4, RZ, RZ, R16 ;  /* 0x000000ffff047224 */ /* 0x000fe200078e0010 */
[----:B------:R-:W-:-:S07]  /*2960*/  MOV R0, R18 ;  /* 0x0000001200007202 */ /* 0x000fce0000000f00 */
.L_x_71:
[----:B------:R0:W2:Y:S02]  /*2970*/  LDL.U8 R3, [R4] ;  /* 0x0000000004037983 */ /* 0x0000a40000100000 */
[----:B0-----:R-:W-:Y:S02]  /*2980*/  IADD3 R4, PT, PT, R4, 0x1, RZ ;  /* 0x0000000104047810 */ /* 0x001fe40007ffe0ff */
[----:B--2---:R-:W-:Y:S01]  /*2990*/  ISETP.NE.AND P0, PT, R3, RZ, PT ;  /* 0x000000ff0300720c */ /* 0x004fe20003f05270 */
[----:B------:R-:W-:Y:S02]  /*29a0*/  IMAD.MOV.U32 R3, RZ, RZ, R0 ;  /* 0x000000ffff037224 */ /* 0x000fe400078e0000 */
[----:B------:R-:W-:-:S10]  /*29b0*/  VIADD R0, R0, 0x1 ;  /* 0x0000000100007836 */ /* 0x000fd40000000000 */
[----:B------:R-:W-:Y:S05]  /*29c0*/  @P0 BRA `(.L_x_71) ;  /* 0xfffffffc00e80947 */ /* 0x000fea000383ffff */
[----:B------:R-:W-:Y:S05]  /*29d0*/  BSYNC.RECONVERGENT B0 ;  /* 0x0000000000007941 */ /* 0x000fea0003800200 */
.L_x_70:
[----:B------:R-:W-:Y:S01]  /*29e0*/  BSSY.RECONVERGENT B0, `(.L_x_72) ;  /* 0x0000009000007945 */ /* 0x000fe20003800200 */
[----:B------:R-:W-:-:S07]  /*29f0*/  IMAD.MOV.U32 R0, RZ, RZ, RZ ;  /* 0x000000ffff007224 */ /* 0x000fce00078e00ff */
.L_x_73:
        /* <DEDUP_REMOVED lines=8> */
.L_x_72:
        /* <DEDUP_REMOVED lines=24> */
.L_x_74:
[----:B------:R-:W-:Y:S01]  /*2c00*/  BSSY.RECONVERGENT B0, `(.L_x_75) ;  /* 0x0000009000007945 */ /* 0x000fe20003800200 */
[----:B------:R-:W-:Y:S01]  /*2c10*/  IMAD.MOV.U32 R4, RZ, RZ, R16 ;  /* 0x000000ffff047224 */ /* 0x000fe200078e0010 */
[----:B------:R-:W-:-:S07]  /*2c20*/  MOV R0, R18 ;  /* 0x0000001200007202 */ /* 0x000fce0000000f00 */
.L_x_76:
[----:B------:R0:W2:Y:S02]  /*2c30*/  LDL.U8 R3, [R4] ;  /* 0x0000000004037983 */ /* 0x0000a40000100000 */
[----:B0-----:R-:W-:Y:S02]  /*2c40*/  IADD3 R4, PT, PT, R4, 0x1, RZ ;  /* 0x0000000104047810 */ /* 0x001fe40007ffe0ff */
[----:B--2---:R-:W-:Y:S01]  /*2c50*/  ISETP.NE.AND P0, PT, R3, RZ, PT ;  /* 0x000000ff0300720c */ /* 0x004fe20003f05270 */
[----:B------:R-:W-:Y:S02]  /*2c60*/  IMAD.MOV.U32 R3, RZ, RZ, R0 ;  /* 0x000000ffff037224 */ /* 0x000fe400078e0000 */
[----:B------:R-:W-:-:S10]  /*2c70*/  VIADD R0, R0, 0x1 ;  /* 0x0000000100007836 */ /* 0x000fd40000000000 */
[----:B------:R-:W-:Y:S05]  /*2c80*/  @P0 BRA `(.L_x_76) ;  /* 0xfffffffc00e80947 */ /* 0x000fea000383ffff */
[----:B------:R-:W-:Y:S05]  /*2c90*/  BSYNC.RECONVERGENT B0 ;  /* 0x0000000000007941 */ /* 0x000fea0003800200 */
.L_x_75:
[----:B------:R-:W-:Y:S01]  /*2ca0*/  BSSY.RECONVERGENT B0, `(.L_x_77) ;  /* 0x0000009000007945 */ /* 0x000fe20003800200 */
[----:B------:R-:W-:-:S07]  /*2cb0*/  IMAD.MOV.U32 R0, RZ, RZ, RZ ;  /* 0x000000ffff007224 */ /* 0x000fce00078e00ff */
.L_x_78:
        /* <DEDUP_REMOVED lines=8> */
.L_x_77:
        /* <DEDUP_REMOVED lines=24> */
.L_x_79:
[----:B------:R-:W-:Y:S01]  /*2ec0*/  BSSY.RECONVERGENT B0, `(.L_x_80) ;  /* 0x0000009000007945 */ /* 0x000fe20003800200 */
[----:B------:R-:W-:Y:S01]  /*2ed0*/  IMAD.MOV.U32 R4, RZ, RZ, R16 ;  /* 0x000000ffff047224 */ /* 0x000fe200078e0010 */
[----:B------:R-:W-:-:S07]  /*2ee0*/  MOV R0, R18 ;  /* 0x0000001200007202 */ /* 0x000fce0000000f00 */
.L_x_81:
[----:B------:R0:W2:Y:S02]  /*2ef0*/  LDL.U8 R3, [R4] ;  /* 0x0000000004037983 */ /* 0x0000a40000100000 */
[----:B0-----:R-:W-:Y:S02]  /*2f00*/  IADD3 R4, PT, PT, R4, 0x1, RZ ;  /* 0x0000000104047810 */ /* 0x001fe40007ffe0ff */
[----:B--2---:R-:W-:Y:S01]  /*2f10*/  ISETP.NE.AND P0, PT, R3, RZ, PT ;  /* 0x000000ff0300720c */ /* 0x004fe20003f05270 */
[----:B------:R-:W-:Y:S02]  /*2f20*/  IMAD.MOV.U32 R3, RZ, RZ, R0 ;  /* 0x000000ffff037224 */ /* 0x000fe400078e0000 */
[----:B------:R-:W-:-:S10]  /*2f30*/  VIADD R0, R0, 0x1 ;  /* 0x0000000100007836 */ /* 0x000fd40000000000 */
[----:B------:R-:W-:Y:S05]  /*2f40*/  @P0 BRA `(.L_x_81) ;  /* 0xfffffffc00e80947 */ /* 0x000fea000383ffff */
[----:B------:R-:W-:Y:S05]  /*2f50*/  BSYNC.RECONVERGENT B0 ;  /* 0x0000000000007941 */ /* 0x000fea0003800200 */
.L_x_80:
[----:B------:R-:W-:Y:S01]  /*2f60*/  BSSY.RECONVERGENT B0, `(.L_x_82) ;  /* 0x0000009000007945 */ /* 0x000fe20003800200 */
[----:B------:R-:W-:-:S07]  /*2f70*/  IMAD.MOV.U32 R0, RZ, RZ, RZ ;  /* 0x000000ffff007224 */ /* 0x000fce00078e00ff */
.L_x_83:
        /* <DEDUP_REMOVED lines=8> */
.L_x_82:
        /* <DEDUP_REMOVED lines=24> */
.L_x_84:
[----:B------:R-:W-:Y:S01]  /*3180*/  BSSY.RECONVERGENT B0, `(.L_x_85) ;  /* 0x0000009000007945 */ /* 0x000fe20003800200 */
[----:B------:R-:W-:Y:S01]  /*3190*/  IMAD.MOV.U32 R4, RZ, RZ, R16 ;  /* 0x000000ffff047224 */ /* 0x000fe200078e0010 */
[----:B------:R-:W-:-:S07]  /*31a0*/  MOV R0, R18 ;  /* 0x0000001200007202 */ /* 0x000fce0000000f00 */
.L_x_86:
[----:B------:R0:W2:Y:S02]  /*31b0*/  LDL.U8 R3, [R4] ;  /* 0x0000000004037983 */ /* 0x0000a40000100000 */
[----:B0-----:R-:W-:Y:S02]  /*31c0*/  IADD3 R4, PT, PT, R4, 0x1, RZ ;  /* 0x0000000104047810 */ /* 0x001fe40007ffe0ff */
[----:B--2---:R-:W-:Y:S01]  /*31d0*/  ISETP.NE.AND P0, PT, R3, RZ, PT ;  /* 0x000000ff0300720c */ /* 0x004fe20003f05270 */
[----:B------:R-:W-:Y:S02]  /*31e0*/  IMAD.MOV.U32 R3, RZ, RZ, R0 ;  /* 0x000000ffff037224 */ /* 0x000fe400078e0000 */
[----:B------:R-:W-:-:S10]  /*31f0*/  VIADD R0, R0, 0x1 ;  /* 0x0000000100007836 */ /* 0x000fd40000000000 */
[----:B------:R-:W-:Y:S05]  /*3200*/  @P0 BRA `(.L_x_86) ;  /* 0xfffffffc00e80947 */ /* 0x000fea000383ffff */
[----:B------:R-:W-:Y:S05]  /*3210*/  BSYNC.RECONVERGENT B0 ;  /* 0x0000000000007941 */ /* 0x000fea0003800200 */
.L_x_85:
[----:B------:R-:W-:Y:S01]  /*3220*/  BSSY.RECONVERGENT B0, `(.L_x_87) ;  /* 0x0000009000007945 */ /* 0x000fe20003800200 */
[----:B------:R-:W-:-:S07]  /*3230*/  IMAD.MOV.U32 R0, RZ, RZ, RZ ;  /* 0x000000ffff007224 */ /* 0x000fce00078e00ff */
.L_x_88:
        /* <DEDUP_REMOVED lines=8> */
.L_x_87:
        /* <DEDUP_REMOVED lines=24> */
.L_x_89:
[----:B------:R-:W-:Y:S01]  /*3440*/  BSSY.RECONVERGENT B0, `(.L_x_90) ;  /* 0x0000009000007945 */ /* 0x000fe20003800200 */
[----:B------:R-:W-:Y:S01]  /*3450*/  IMAD.MOV.U32 R4, RZ, RZ, R16 ;  /* 0x000000ffff047224 */ /* 0x000fe200078e0010 */
[----:B------:R-:W-:-:S07]  /*3460*/  MOV R0, R18 ;  /* 0x0000001200007202 */ /* 0x000fce0000000f00 */
.L_x_91:
[----:B------:R0:W2:Y:S02]  /*3470*/  LDL.U8 R3, [R4] ;  /* 0x0000000004037983 */ /* 0x0000a40000100000 */
[----:B0-----:R-:W-:Y:S02]  /*3480*/  IADD3 R4, PT, PT, R4, 0x1, RZ ;  /* 0x0000000104047810 */ /* 0x001fe40007ffe0ff */
[----:B--2---:R-:W-:Y:S01]  /*3490*/  ISETP.NE.AND P0, PT, R3, RZ, PT ;  /* 0x000000ff0300720c */ /* 0x004fe20003f05270 */
[----:B------:R-:W-:Y:S02]  /*34a0*/  IMAD.MOV.U32 R3, RZ, RZ, R0 ;  /* 0x000000ffff037224 */ /* 0x000fe400078e0000 */
[----:B------:R-:W-:-:S10]  /*34b0*/  VIADD R0, R0, 0x1 ;  /* 0x0000000100007836 */ /* 0x000fd40000000000 */
[----:B------:R-:W-:Y:S05]  /*34c0*/  @P0 BRA `(.L_x_91) ;  /* 0xfffffffc00e80947 */ /* 0x000fea000383ffff */
[----:B------:R-:W-:Y:S05]  /*34d0*/  BSYNC.RECONVERGENT B0 ;  /* 0x0000000000007941 */ /* 0x000fea0003800200 */
.L_x_90:
[----:B------:R-:W-:Y:S01]  /*34e0*/  BSSY.RECONVERGENT B0, `(.L_x_92) ;  /* 0x0000009000007945 */ /* 0x000fe20003800200 */
[----:B------:R-:W-:-:S07]  /*34f0*/  IMAD.MOV.U32 R0, RZ, RZ, RZ ;  /* 0x000000ffff007224 */ /* 0x000fce00078e00ff */
.L_x_93:
        /* <DEDUP_REMOVED lines=8> */
.L_x_92:
        /* <DEDUP_REMOVED lines=24> */
.L_x_94:
[----:B------:R-:W-:Y:S01]  /*3700*/  BSSY.RECONVERGENT B0, `(.L_x_95) ;  /* 0x0000009000007945 */ /* 0x000fe20003800200 */
[----:B------:R-:W-:Y:S01]  /*3710*/  IMAD.MOV.U32 R4, RZ, RZ, R16 ;  /* 0x000000ffff047224 */ /* 0x000fe200078e0010 */
[----:B------:R-:W-:-:S07]  /*3720*/  MOV R0, R18 ;  /* 0x0000001200007202 */ /* 0x000fce0000000f00 */
.L_x_96:
[----:B------:R0:W2:Y:S02]  /*3730*/  LDL.U8 R3, [R4] ;  /* 0x0000000004037983 */ /* 0x0000a40000100000 */
[----:B0-----:R-:W-:Y:S02]  /*3740*/  IADD3 R4, PT, PT, R4, 0x1, RZ ;  /* 0x0000000104047810 */ /* 0x001fe40007ffe0ff */
[----:B--2---:R-:W-:Y:S01]  /*3750*/  ISETP.NE.AND P0, PT, R3, RZ, PT ;  /* 0x000000ff0300720c */ /* 0x004fe20003f05270 */
[----:B------:R-:W-:Y:S02]  /*3760*/  IMAD.MOV.U32 R3, RZ, RZ, R0 ;  /* 0x000000ffff037224 */ /* 0x000fe400078e0000 */
[----:B------:R-:W-:-:S10]  /*3770*/  VIADD R0, R0, 0x1 ;  /* 0x0000000100007836 */ /* 0x000fd40000000000 */
[----:B------:R-:W-:Y:S05]  /*3780*/  @P0 BRA `(.L_x_96) ;  /* 0xfffffffc00e80947 */ /* 0x000fea000383ffff */
[----:B------:R-:W-:Y:S05]  /*3790*/  BSYNC.RECONVERGENT B0 ;  /* 0x0000000000007941 */ /* 0x000fea0003800200 */
.L_x_95:
[----:B------:R-:W-:Y:S01]  /*37a0*/  BSSY.RECONVERGENT B0, `(.L_x_97) ;  /* 0x0000009000007945 */ /* 0x000fe20003800200 */
[----:B------:R-:W-:-:S07]  /*37b0*/  IMAD.MOV.U32 R0, RZ, RZ, RZ ;  /* 0x000000ffff007224 */ /* 0x000fce00078e00ff */
.L_x_98:
        /* <DEDUP_REMOVED lines=8> */
.L_x_97:
        /* <DEDUP_REMOVED lines=24> */
.L_x_99:
[----:B------:R-:W-:Y:S01]  /*39c0*/  BSSY.RECONVERGENT B0, `(.L_x_100) ;  /* 0x0000009000007945 */ /* 0x000fe20003800200 */
[----:B------:R-:W-:Y:S01]  /*39d0*/  IMAD.MOV.U32 R4, RZ, RZ, R16 ;  /* 0x000000ffff047224 */ /* 0x000fe200078e0010 */
[----:B------:R-:W-:-:S07]  /*39e0*/  MOV R0, R18 ;  /* 0x0000001200007202 */ /* 0x000fce0000000f00 */
.L_x_101:
[----:B------:R0:W2:Y:S02]  /*39f0*/  LDL.U8 R3, [R4] ;  /* 0x0000000004037983 */ /* 0x0000a40000100000 */
[----:B0-----:R-:W-:Y:S02]  /*3a00*/  IADD3 R4, PT, PT, R4, 0x1, RZ ;  /* 0x0000000104047810 */ /* 0x001fe40007ffe0ff */
[----:B--2---:R-:W-:Y:S01]  /*3a10*/  ISETP.NE.AND P0, PT, R3, RZ, PT ;  /* 0x000000ff0300720c */ /* 0x004fe20003f05270 */
[----:B------:R-:W-:Y:S02]  /*3a20*/  IMAD.MOV.U32 R3, RZ, RZ, R0 ;  /* 0x000000ffff037224 */ /* 0x000fe400078e0000 */
[----:B------:R-:W-:-:S10]  /*3a30*/  VIADD R0, R0, 0x1 ;  /* 0x0000000100007836 */ /* 0x000fd40000000000 */
[----:B------:R-:W-:Y:S05]  /*3a40*/  @P0 BRA `(.L_x_101) ;  /* 0xfffffffc00e80947 */ /* 0x000fea000383ffff */
[----:B------:R-:W-:Y:S05]  /*3a50*/  BSYNC.RECONVERGENT B0 ;  /* 0x0000000000007941 */ /* 0x000fea0003800200 */
.L_x_100:
[----:B------:R-:W-:Y:S01]  /*3a60*/  BSSY.RECONVERGENT B0, `(.L_x_102) ;  /* 0x0000009000007945 */ /* 0x000fe20003800200 */
[----:B------:R-:W-:-:S07]  /*3a70*/  IMAD.MOV.U32 R0, RZ, RZ, RZ ;  /* 0x000000ffff007224 */ /* 0x000fce00078e00ff */
.L_x_103:
        /* <DEDUP_REMOVED lines=8> */
.L_x_102:
        /* <DEDUP_REMOVED lines=24> */
.L_x_104:
[----:B------:R-:W-:Y:S01]  /*3c80*/  BSSY.RECONVERGENT B0, `(.L_x_105) ;  /* 0x0000009000007945 */ /* 0x000fe20003800200 */
[----:B------:R-:W-:Y:S01]  /*3c90*/  IMAD.MOV.U32 R4, RZ, RZ, R16 ;  /* 0x000000ffff047224 */ /* 0x000fe200078e0010 */
[----:B------:R-:W-:-:S07]  /*3ca0*/  MOV R0, R18 ;  /* 0x0000001200007202 */ /* 0x000fce0000000f00 */
.L_x_106:
[----:B------:R0:W2:Y:S02]  /*3cb0*/  LDL.U8 R3, [R4] ;  /* 0x0000000004037983 */ /* 0x0000a40000100000 */
[----:B0-----:R-:W-:Y:S02]  /*3cc0*/  IADD3 R4, PT, PT, R4, 0x1, RZ ;  /* 0x0000000104047810 */ /* 0x001fe40007ffe0ff */
[----:B--2---:R-:W-:Y:S01]  /*3cd0*/  ISETP.NE.AND P0, PT, R3, RZ, PT ;  /* 0x000000ff0300720c */ /* 0x004fe20003f05270 */
[----:B------:R-:W-:Y:S02]  /*3ce0*/  IMAD.MOV.U32 R3, RZ, RZ, R0 ;  /* 0x000000ffff037224 */ /* 0x000fe400078e0000 */
[----:B------:R-:W-:-:S10]  /*3cf0*/  VIADD R0, R0, 0x1 ;  /* 0x0000000100007836 */ /* 0x000fd40000000000 */
[----:B------:R-:W-:Y:S05]  /*3d00*/  @P0 BRA `(.L_x_106) ;  /* 0xfffffffc00e80947 */ /* 0x000fea000383ffff */
[----:B------:R-:W-:Y:S05]  /*3d10*/  BSYNC.RECONVERGENT B0 ;  /* 0x0000000000007941 */ /* 0x000fea0003800200 */
.L_x_105:
[----:B------:R-:W-:Y:S01]  /*3d20*/  BSSY.RECONVERGENT B0, `(.L_x_107) ;  /* 0x0000009000007945 */ /* 0x000fe20003800200 */
[----:B------:R-:W-:-:S07]  /*3d30*/  IMAD.MOV.U32 R0, RZ, RZ, RZ ;  /* 0x000000ffff007224 */ /* 0x000fce00078e00ff */
.L_x_108:
        /* <DEDUP_REMOVED lines=8> */
.L_x_107:
        /* <DEDUP_REMOVED lines=24> */
.L_x_109:
[----:B------:R-:W-:Y:S01]  /*3f40*/  BSSY.RECONVERGENT B0, `(.L_x_110) ;  /* 0x0000009000007945 */ /* 0x000fe20003800200 */
[----:B------:R-:W-:Y:S01]  /*3f50*/  IMAD.MOV.U32 R4, RZ, RZ, R16 ;  /* 0x000000ffff047224 */ /* 0x000fe200078e0010 */
[----:B------:R-:W-:-:S07]  /*3f60*/  MOV R0, R18 ;  /* 0x0000001200007202 */ /* 0x000fce0000000f00 */
.L_x_111:
[----:B------:R0:W2:Y:S02]  /*3f70*/  LDL.U8 R3, [R4] ;  /* 0x0000000004037983 */ /* 0x0000a40000100000 */
[----:B0-----:R-:W-:Y:S02]  /*3f80*/  IADD3 R4, PT, PT, R4, 0x1, RZ ;  /* 0x0000000104047810 */ /* 0x001fe40007ffe0ff */
[----:B--2---:R-:W-:Y:S01]  /*3f90*/  ISETP.NE.AND P0, PT, R3, RZ, PT ;  /* 0x000000ff0300720c */ /* 0x004fe20003f05270 */
[----:B------:R-:W-:Y:S02]  /*3fa0*/  IMAD.MOV.U32 R3, RZ, RZ, R0 ;  /* 0x000000ffff037224 */ /* 0x000fe400078e0000 */
[----:B------:R-:W-:-:S10]  /*3fb0*/  VIADD R0, R0, 0x1 ;  /* 0x0000000100007836 */ /* 0x000fd40000000000 */
[----:B------:R-:W-:Y:S05]  /*3fc0*/  @P0 BRA `(.L_x_111) ;  /* 0xfffffffc00e80947 */ /* 0x000fea000383ffff */
[----:B------:R-:W-:Y:S05]  /*3fd0*/  BSYNC.RECONVERGENT B0 ;  /* 0x0000000000007941 */ /* 0x000fea0003800200 */
.L_x_110:
[----:B------:R-:W-:Y:S01]  /*3fe0*/  BSSY.RECONVERGENT B0, `(.L_x_112) ;  /* 0x0000009000007945 */ /* 0x000fe20003800200 */
[----:B------:R-:W-:-:S07]  /*3ff0*/  IMAD.MOV.U32 R0, RZ, RZ, RZ ;  /* 0x000000ffff007224 */ /* 0x000fce00078e00ff */
.L_x_113:
        /* <DEDUP_REMOVED lines=8> */
.L_x_112:
        /* <DEDUP_REMOVED lines=24> */
.L_x_114:
[----:B------:R-:W-:Y:S01]  /*4200*/  BSSY.RECONVERGENT B0, `(.L_x_115) ;  /* 0x0000009000007945 */ /* 0x000fe20003800200 */
[----:B------:R-:W-:Y:S01]  /*4210*/  IMAD.MOV.U32 R4, RZ, RZ, R16 ;  /* 0x000000ffff047224 */ /* 0x000fe200078e0010 */
[----:B------:R-:W-:-:S07]  /*4220*/  MOV R0, R18 ;  /* 0x0000001200007202 */ /* 0x000fce0000000f00 */
.L_x_116:
[----:B------:R0:W2:Y:S02]  /*4230*/  LDL.U8 R3, [R4] ;  /* 0x0000000004037983 */ /* 0x0000a40000100000 */
[----:B0-----:R-:W-:Y:S02]  /*4240*/  IADD3 R4, PT, PT, R4, 0x1, RZ ;  /* 0x0000000104047810 */ /* 0x001fe40007ffe0ff */
[----:B--2---:R-:W-:Y:S01]  /*4250*/  ISETP.NE.AND P0, PT, R3, RZ, PT ;  /* 0x000000ff0300720c */ /* 0x004fe20003f05270 */
[----:B------:R-:W-:Y:S02]  /*4260*/  IMAD.MOV.U32 R3, RZ, RZ, R0 ;  /* 0x000000ffff037224 */ /* 0x000fe400078e0000 */
[----:B------:R-:W-:-:S10]  /*4270*/  VIADD R0, R0, 0x1 ;  /* 0x0000000100007836 */ /* 0x000fd40000000000 */
[----:B------:R-:W-:Y:S05]  /*4280*/  @P0 BRA `(.L_x_116) ;  /* 0xfffffffc00e80947 */ /* 0x000fea000383ffff */
[----:B------:R-:W-:Y:S05]  /*4290*/  BSYNC.RECONVERGENT B0 ;  /* 0x0000000000007941 */ /* 0x000fea0003800200 */
.L_x_115:
[----:B------:R-:W-:Y:S01]  /*42a0*/  BSSY.RECONVERGENT B0, `(.L_x_117) ;  /* 0x0000009000007945 */ /* 0x000fe20003800200 */
[----:B------:R-:W-:-:S07]  /*42b0*/  IMAD.MOV.U32 R0, RZ, RZ, RZ ;  /* 0x000000ffff007224 */ /* 0x000fce00078e00ff */
.L_x_118:
        /* <DEDUP_REMOVED lines=8> */
.L_x_117:
        /* <DEDUP_REMOVED lines=24> */
.L_x_119:
[----:B------:R-:W-:Y:S01]  /*44c0*/  BSSY.RECONVERGENT B0, `(.L_x_120) ;  /* 0x0000009000007945 */ /* 0x000fe20003800200 */
[----:B------:R-:W-:Y:S01]  /*44d0*/  IMAD.MOV.U32 R4, RZ, RZ, R16 ;  /* 0x000000ffff047224 */ /* 0x000fe200078e0010 */
[----:B------:R-:W-:-:S07]  /*44e0*/  MOV R0, R18 ;  /* 0x0000001200007202 */ /* 0x000fce0000000f00 */
.L_x_121:
[----:B------:R0:W2:Y:S02]  /*44f0*/  LDL.U8 R3, [R4] ;  /* 0x0000000004037983 */ /* 0x0000a40000100000 */
[----:B0-----:R-:W-:Y:S02]  /*4500*/  IADD3 R4, PT, PT, R4, 0x1, RZ ;  /* 0x0000000104047810 */ /* 0x001fe40007ffe0ff */
[----:B--2---:R-:W-:Y:S01]  /*4510*/  ISETP.NE.AND P0, PT, R3, RZ, PT ;  /* 0x000000ff0300720c */ /* 0x004fe20003f05270 */
[----:B------:R-:W-:Y:S02]  /*4520*/  IMAD.MOV.U32 R3, RZ, RZ, R0 ;  /* 0x000000ffff037224 */ /* 0x000fe400078e0000 */
[----:B------:R-:W-:-:S10]  /*4530*/  VIADD R0, R0, 0x1 ;  /* 0x0000000100007836 */ /* 0x000fd40000000000 */
[----:B------:R-:W-:Y:S05]  /*4540*/  @P0 BRA `(.L_x_121) ;  /* 0xfffffffc00e80947 */ /* 0x000fea000383ffff */
[----:B------:R-:W-:Y:S05]  /*4550*/  BSYNC.RECONVERGENT B0 ;  /* 0x0000000000007941 */ /* 0x000fea0003800200 */
.L_x_120:
[----:B------:R-:W-:Y:S01]  /*4560*/  BSSY.RECONVERGENT B0, `(.L_x_122) ;  /* 0x0000009000007945 */ /* 0x000fe20003800200 */
[----:B------:R-:W-:-:S07]  /*4570*/  IMAD.MOV.U32 R0, RZ, RZ, RZ ;  /* 0x000000ffff007224 */ /* 0x000fce00078e00ff */
.L_x_123:
        /* <DEDUP_REMOVED lines=8> */
.L_x_122:
        /* <DEDUP_REMOVED lines=24> */
.L_x_124:
[----:B------:R-:W-:Y:S01]  /*4780*/  BSSY.RECONVERGENT B0, `(.L_x_125) ;  /* 0x0000009000007945 */ /* 0x000fe20003800200 */
[----:B------:R-:W-:Y:S01]  /*4790*/  IMAD.MOV.U32 R4, RZ, RZ, R16 ;  /* 0x000000ffff047224 */ /* 0x000fe200078e0010 */
[----:B------:R-:W-:-:S07]  /*47a0*/  MOV R0, R18 ;  /* 0x0000001200007202 */ /* 0x000fce0000000f00 */
.L_x_126:
[----:B------:R0:W2:Y:S02]  /*47b0*/  LDL.U8 R3, [R4] ;  /* 0x0000000004037983 */ /* 0x0000a40000100000 */
[----:B0-----:R-:W-:Y:S02]  /*47c0*/  IADD3 R4, PT, PT, R4, 0x1, RZ ;  /* 0x0000000104047810 */ /* 0x001fe40007ffe0ff */
[----:B--2---:R-:W-:Y:S01]  /*47d0*/  ISETP.NE.AND P0, PT, R3, RZ, PT ;  /* 0x000000ff0300720c */ /* 0x004fe20003f05270 */
[----:B------:R-:W-:Y:S02]  /*47e0*/  IMAD.MOV.U32 R3, RZ, RZ, R0 ;  /* 0x000000ffff037224 */ /* 0x000fe400078e0000 */
[----:B------:R-:W-:-:S10]  /*47f0*/  VIADD R0, R0, 0x1 ;  /* 0x0000000100007836 */ /* 0x000fd40000000000 */
[----:B------:R-:W-:Y:S05]  /*4800*/  @P0 BRA `(.L_x_126) ;  /* 0xfffffffc00e80947 */ /* 0x000fea000383ffff */
[----:B------:R-:W-:Y:S05]  /*4810*/  BSYNC.RECONVERGENT B0 ;  /* 0x0000000000007941 */ /* 0x000fea0003800200 */
.L_x_125:
[----:B------:R-:W-:Y:S01]  /*4820*/  BSSY.RECONVERGENT B0, `(.L_x_127) ;  /* 0x0000009000007945 */ /* 0x000fe20003800200 */
[----:B------:R-:W-:-:S07]  /*4830*/  IMAD.MOV.U32 R0, RZ, RZ, RZ ;  /* 0x000000ffff007224 */ /* 0x000fce00078e00ff */
.L_x_128:
        /* <DEDUP_REMOVED lines=8> */
.L_x_127:
        /* <DEDUP_REMOVED lines=24> */
.L_x_129:
[----:B------:R-:W-:Y:S01]  /*4a40*/  BSSY.RECONVERGENT B0, `(.L_x_130) ;  /* 0x0000009000007945 */ /* 0x000fe20003800200 */
[----:B------:R-:W-:Y:S01]  /*4a50*/  IMAD.MOV.U32 R4, RZ, RZ, R16 ;  /* 0x000000ffff047224 */ /* 0x000fe200078e0010 */
[----:B------:R-:W-:-:S07]  /*4a60*/  MOV R0, R18 ;  /* 0x0000001200007202 */ /* 0x000fce0000000f00 */
.L_x_131:
[----:B------:R0:W2:Y:S02]  /*4a70*/  LDL.U8 R3, [R4] ;  /* 0x0000000004037983 */ /* 0x0000a40000100000 */
[----:B0-----:R-:W-:Y:S02]  /*4a80*/  IADD3 R4, PT, PT, R4, 0x1, RZ ;  /* 0x0000000104047810 */ /* 0x001fe40007ffe0ff */
[----:B--2---:R-:W-:Y:S01]  /*4a90*/  ISETP.NE.AND P0, PT, R3, RZ, PT ;  /* 0x000000ff0300720c */ /* 0x004fe20003f05270 */
[----:B------:R-:W-:Y:S02]  /*4aa0*/  IMAD.MOV.U32 R3, RZ, RZ, R0 ;  /* 0x000000ffff037224 */ /* 0x000fe400078e0000 */
[----:B------:R-:W-:-:S10]  /*4ab0*/  VIADD R0, R0, 0x1 ;  /* 0x0000000100007836 */ /* 0x000fd40000000000 */
[----:B------:R-:W-:Y:S05]  /*4ac0*/  @P0 BRA `(.L_x_131) ;  /* 0xfffffffc00e80947 */ /* 0x000fea000383ffff */
[----:B------:R-:W-:Y:S05]  /*4ad0*/  BSYNC.RECONVERGENT B0 ;  /* 0x0000000000007941 */ /* 0x000fea0003800200 */
.L_x_130:
[----:B------:R-:W-:Y:S01]  /*4ae0*/  BSSY.RECONVERGENT B0, `(.L_x_132) ;  /* 0x0000009000007945 */ /* 0x000fe20003800200 */
[----:B------:R-:W-:-:S07]  /*4af0*/  IMAD.MOV.U32 R0, RZ, RZ, RZ ;  /* 0x000000ffff007224 */ /* 0x000fce00078e00ff */
.L_x_133:
        /* <DEDUP_REMOVED lines=8> */
.L_x_132:
        /* <DEDUP_REMOVED lines=24> */
.L_x_134:
[----:B------:R-:W-:Y:S05]  /*4d00*/  BRA `(.L_x_3) ;  /* 0x0000000000747947 */ /* 0x000fea0003800000 */
.L_x_4:
[----:B------:R-:W-:Y:S01]  /*4d10*/  R2UR UR4, R28 ;  /* 0x000000001c0472ca */ /* 0x000fe200000e0000 */
[----:B------:R-:W2:Y:S01]  /*4d20*/  LDL.U8 R3, [R16] ;  /* 0x0000000010037983 */ /* 0x000ea20000100000 */
[----:B------:R-:W-:-:S13]  /*4d30*/  R2UR UR5, R29 ;  /* 0x000000001d0572ca */ /* 0x000fda00000e0000 */
[----:B------:R-:W2:Y:S02]  /*4d40*/  LDG.E.U8 R0, desc[UR4][R24.64] ;  /* 0x0000000418007981 */ /* 0x000ea4000c1e1100 */
[----:B--2---:R-:W-:-:S13]  /*4d50*/  ISETP.NE.AND P0, PT, R3, R0, PT ;  /* 0x000000000300720c */ /* 0x004fda0003f05270 */
[----:B------:R-:W-:Y:S05]  /*4d60*/  @P0 BRA `(.L_x_3) ;  /* 0x00000000005c0947 */ /* 0x000fea0003800000 */
[----:B------:R-:W-:Y:S01]  /*4d70*/  ISETP.NE.AND P0, PT, R3, RZ, PT ;  /* 0x000000ff0300720c */ /* 0x000fe20003f05270 */
[----:B------:R-:W-:-:S12]  /*4d80*/  BSSY.RELIABLE B0, `(.L_x_135) ;  /* 0x0000010000007945 */ /* 0x000fd80003800100 */
[----:B------:R-:W-:Y:S05]  /*4d90*/  @!P0 BRA `(.L_x_136) ;  /* 0x0000000000388947 */ /* 0x000fea0003800000 */
[----:B------:R-:W-:-:S07]  /*4da0*/  IMAD.MOV.U32 R5, RZ, RZ, RZ ;  /* 0x000000ffff057224 */ /* 0x000fce00078e00ff */
.L_x_137:
[----:B------:R-:W-:Y:S02]  /*4db0*/  R2UR UR4, R28 ;  /* 0x000000001c0472ca */ /* 0x000fe400000e0000 */
[----:B------:R-:W-:Y:S02]  /*4dc0*/  R2UR UR5, R29 ;  /* 0x000000001d0572ca */ /* 0x000fe400000e0000 */
[C---:B------:R-:W-:Y:S02]  /*4dd0*/  IADD3 R2, P0, PT, R5.reuse, R24, RZ ;  /* 0x0000001805027210 */ /* 0x040fe40007f1e0ff */
[----:B------:R-:W-:-:S03]  /*4de0*/  IADD3 R0, PT, PT, R5, R16, RZ ;  /* 0x0000001005007210 */ /* 0x000fc60007ffe0ff */
[----:B------:R-:W-:Y:S02]  /*4df0*/  IMAD.X R3, RZ, RZ, R25, P0 ;  /* 0x000000ffff037224 */ /* 0x000fe400000e0619 */
[----:B------:R-:W2:Y:S04]  /*4e00*/  LDL.U8 R7, [R0+0x1] ;  /* 0x0000010000077983 */ /* 0x000ea80000100000 */
[----:B------:R-:W2:Y:S02]  /*4e10*/  LDG.E.U8 R2, desc[UR4][R2.64+0x1] ;  /* 0x0000010402027981 */ /* 0x000ea4000c1e1100 */
[----:B--2---:R-:W-:-:S13]  /*4e20*/  ISETP.NE.AND P0, PT, R7, R2, PT ;  /* 0x000000020700720c */ /* 0x004fda0003f05270 */
[----:B------:R-:W-:Y:S05]  /*4e30*/  @P0 BREAK.RELIABLE B0 ;  /* 0x0000000000000942 */ /* 0x000fea0003800100 */
[----:B------:R-:W-:Y:S05]  /*4e40*/  @P0 BRA `(.L_x_3) ;  /* 0x0000000000240947 */ /* 0x000fea0003800000 */
[----:B------:R-:W-:Y:S01]  /*4e50*/  ISETP.NE.AND P0, PT, R7, RZ, PT ;  /* 0x000000ff0700720c */ /* 0x000fe20003f05270 */
[----:B------:R-:W-:-:S12]  /*4e60*/  VIADD R5, R5, 0x1 ;  /* 0x0000000105057836 */ /* 0x000fd80000000000 */
[----:B------:R-:W-:Y:S05]  /*4e70*/  @P0 BRA `(.L_x_137) ;  /* 0xfffffffc00cc0947 */ /* 0x000fea000383ffff */
.L_x_136:
[----:B------:R-:W-:Y:S05]  /*4e80*/  BSYNC.RELIABLE B0 ;  /* 0x0000000000007941 */ /* 0x000fea0003800100 */
.L_x_135:
[----:B------:R-:W0:Y:S01]  /*4e90*/  LDC.64 R2, c[0x4][0x10] ;  /* 0x01000400ff027b82 */ /* 0x000e220000000a00 */
[----:B------:R-:W-:Y:S01]  /*4ea0*/  R2UR UR4, R28 ;  /* 0x000000001c0472ca */ /* 0x000fe200000e0000 */
[----:B------:R-:W-:Y:S01]  /*4eb0*/  HFMA2 R5, -RZ, RZ, 0, 5.9604644775390625e-08 ;  /* 0x00000001ff057431 */ /* 0x000fe200000001ff */
[----:B------:R-:W-:-:S13]  /*4ec0*/  R2UR UR5, R29 ;  /* 0x000000001d0572ca */ /* 0x000fda00000e0000 */
[----:B0-----:R0:W-:Y:S02]  /*4ed0*/  STG.E desc[UR4][R2.64], R5 ;  /* 0x0000000502007986 */ /* 0x0011e4000c101904 */
.L_x_3:
[----:B------:R-:W-:Y:S05]  /*4ee0*/  BSYNC.RECONVERGENT B6 ;  /* 0x0000000000067941 */ /* 0x000fea0003800200 */
.L_x_2:
[----:B------:R-:W2:Y:S01]  /*4ef0*/  LDL R20, [R1+0x78] ;  /* 0x0000780001147983 */ /* 0x000ea20000100800 */
[----:B------:R1:W-:Y:S05]  /*4f00*/  BMOV.32 B6, R22 ;  /* 0x0000001606007356 */ /* 0x0003ea0000000000 */
[----:B------:R-:W2:Y:S04]  /*4f10*/  LDL R21, [R1+0x7c] ;  /* 0x00007c0001157983 */ /* 0x000ea80000100800 */
[----:B0-----:R-:W2:Y:S04]  /*4f20*/  LDL R2, [R1+0x64] ;  /* 0x0000640001027983 */ /* 0x001ea80000100800 */
[----:B------:R-:W2:Y:S04]  /*4f30*/  LDL R16, [R1+0x68] ;  /* 0x0000680001107983 */ /* 0x000ea80000100800 */
[----:B------:R-:W2:Y:S04]  /*4f40*/  LDL R17, [R1+0x6c] ;  /* 0x00006c0001117983 */ /* 0x000ea80000100800 */
[----:B------:R-:W2:Y:S04]  /*4f50*/  LDL R18, [R1+0x70] ;  /* 0x0000700001127983 */ /* 0x000ea80000100800 */
[----:B------:R-:W2:Y:S04]  /*4f60*/  LDL R19, [R1+0x74] ;  /* 0x0000740001137983 */ /* 0x000ea80000100800 */
[----:B-1----:R-:W2:Y:S04]  /*4f70*/  LDL R22, [R1+0x80] ;  /* 0x0000800001167983 */ /* 0x002ea80000100800 */
[----:B------:R-:W2:Y:S04]  /*4f80*/  LDL R24, [R1+0x84] ;  /* 0x0000840001187983 */ /* 0x000ea80000100800 */
[----:B------:R-:W2:Y:S04]  /*4f90*/  LDL R25, [R1+0x88] ;  /* 0x0000880001197983 */ /* 0x000ea80000100800 */
[----:B------:R-:W2:Y:S04]  /*4fa0*/  LDL R26, [R1+0x8c] ;  /* 0x00008c00011a7983 */ /* 0x000ea80000100800 */
[----:B------:R-:W2:Y:S04]  /*4fb0*/  LDL R27, [R1+0x90] ;  /* 0x00009000011b7983 */ /* 0x000ea80000100800 */
[----:B------:R-:W2:Y:S04]  /*4fc0*/  LDL R28, [R1+0x94] ;  /* 0x00009400011c7983 */ /* 0x000ea80000100800 */
[----:B------:R0:W2:Y:S02]  /*4fd0*/  LDL R29, [R1+0x98] ;  /* 0x00009800011d7983 */ /* 0x0000a40000100800 */
[----:B0-----:R-:W-:Y:S01]  /*4fe0*/  VIADD R1, R1, 0xa0 ;  /* 0x000000a001017836 */ /* 0x001fe20000000000 */
[----:B--2---:R-:W-:Y:S06]  /*4ff0*/  RET.REL.NODEC R20 `(_Z8permuteKPcS_iS_) ;  /* 0xffffffb014007950 */ /* 0x004fec0003c3ffff */
.L_x_138:
[----:B------:R-:W-:-:S00]  /*5000*/  BRA `(.L_x_138) ;  /* 0xfffffffc00fc7947 */ /* 0x000fc0000383ffff */
[----:B------:R-:W-:-:S00]  /*5010*/  NOP ;  /* 0x0000000000007918 */ /* 0x000fc00000000000 */
        /* <DEDUP_REMOVED lines=14> */
.L_x_139:


//--------------------- .nv.global.init           --------------------------
	.section	.nv.global.init,"aw",@progbits
.nv.global.init:
	.type		$str,@object
	.size		$str,(.L_1 - $str)
$str:
        /*0000*/ 	.byte	0x64, 0x65, 0x6e, 0x74, 0x6f, 0x20, 0x64, 0x65, 0x20, 0x70, 0x65, 0x72, 0x6d, 0x75, 0x74, 0x65
        /*0010*/ 	.byte	0x00
.L_1:


//--------------------- .nv.shared.reserved.0     --------------------------
	.section	.nv.shared.reserved.0,"aw",@nobits
	.weak		__nv_reservedSMEM_offset_0_alias
	.size		__nv_reservedSMEM_offset_0_alias, 0, 64
	.other		__nv_reservedSMEM_offset_0_alias,@"STO_CUDA_RESERVED_SHARED STV_DEFAULT"
__nv_reservedSMEM_offset_0_alias:
	.zero		0
	.zero		64


//--------------------- .nv.global                --------------------------
	.section	.nv.global,"aw",@nobits
	.align	4
.nv.global:
	.type		dResult,@object
	.size		dResult,(.L_0 - dResult)
dResult:
	.zero		4
.L_0:


//--------------------- .nv.constant0._Z8permuteKPcS_iS_ --------------------------
	.section	.nv.constant0._Z8permuteKPcS_iS_,"a",@progbits
	.sectionflags	@""
	.align	4
.nv.constant0._Z8permuteKPcS_iS_:
	.zero		928


//--------------------- SYMBOLS --------------------------

	.type		.nv.reservedSmem.offset0,@object
	.size		.nv.reservedSmem.offset0,0x4
	.type		free,@function
	.type		vprintf,@function
